//
// Generated by NVIDIA NVVM Compiler
//
// Compiler Build ID: CL-36424714
// Cuda compilation tools, release 13.0, V13.0.88
// Based on NVVM 20.0.0
//

.version 9.0
.target sm_100
.address_size 64

	// .globl	_Z13reduce_healthPxPiS_S0_i
.global .align 8 .u64 min_val;
.global .align 1 .b8 _ZN34_INTERNAL_00cbba27_4_k_cu_127f25bb4cuda3std3__45__cpo5beginE[1];
.global .align 1 .b8 _ZN34_INTERNAL_00cbba27_4_k_cu_127f25bb4cuda3std3__45__cpo3endE[1];
.global .align 1 .b8 _ZN34_INTERNAL_00cbba27_4_k_cu_127f25bb4cuda3std3__45__cpo6cbeginE[1];
.global .align 1 .b8 _ZN34_INTERNAL_00cbba27_4_k_cu_127f25bb4cuda3std3__45__cpo4cendE[1];
.global .align 1 .b8 _ZN34_INTERNAL_00cbba27_4_k_cu_127f25bb4cuda3std3__45__cpo6rbeginE[1];
.global .align 1 .b8 _ZN34_INTERNAL_00cbba27_4_k_cu_127f25bb4cuda3std3__45__cpo4rendE[1];
.global .align 1 .b8 _ZN34_INTERNAL_00cbba27_4_k_cu_127f25bb4cuda3std3__45__cpo7crbeginE[1];
.global .align 1 .b8 _ZN34_INTERNAL_00cbba27_4_k_cu_127f25bb4cuda3std3__45__cpo5crendE[1];
.global .align 1 .b8 _ZN34_INTERNAL_00cbba27_4_k_cu_127f25bb4cuda3std3__436_GLOBAL__N__00cbba27_4_k_cu_127f25bb6ignoreE[1];
.global .align 1 .b8 _ZN34_INTERNAL_00cbba27_4_k_cu_127f25bb4cuda3std3__419piecewise_constructE[1];
.global .align 1 .b8 _ZN34_INTERNAL_00cbba27_4_k_cu_127f25bb4cuda3std3__48in_placeE[1];
.global .align 1 .b8 _ZN34_INTERNAL_00cbba27_4_k_cu_127f25bb4cuda3std3__420unreachable_sentinelE[1];
.global .align 1 .b8 _ZN34_INTERNAL_00cbba27_4_k_cu_127f25bb4cuda3std3__47nulloptE[1];
.global .align 1 .b8 _ZN34_INTERNAL_00cbba27_4_k_cu_127f25bb4cuda3std3__48unexpectE[1];
.global .align 1 .b8 _ZN34_INTERNAL_00cbba27_4_k_cu_127f25bb4cuda3std6ranges3__45__cpo4swapE[1];
.global .align 1 .b8 _ZN34_INTERNAL_00cbba27_4_k_cu_127f25bb4cuda3std6ranges3__45__cpo9iter_moveE[1];
.global .align 1 .b8 _ZN34_INTERNAL_00cbba27_4_k_cu_127f25bb4cuda3std6ranges3__45__cpo5beginE[1];
.global .align 1 .b8 _ZN34_INTERNAL_00cbba27_4_k_cu_127f25bb4cuda3std6ranges3__45__cpo3endE[1];
.global .align 1 .b8 _ZN34_INTERNAL_00cbba27_4_k_cu_127f25bb4cuda3std6ranges3__45__cpo6cbeginE[1];
.global .align 1 .b8 _ZN34_INTERNAL_00cbba27_4_k_cu_127f25bb4cuda3std6ranges3__45__cpo4cendE[1];
.global .align 1 .b8 _ZN34_INTERNAL_00cbba27_4_k_cu_127f25bb4cuda3std6ranges3__45__cpo7advanceE[1];
.global .align 1 .b8 _ZN34_INTERNAL_00cbba27_4_k_cu_127f25bb4cuda3std6ranges3__45__cpo9iter_swapE[1];
.global .align 1 .b8 _ZN34_INTERNAL_00cbba27_4_k_cu_127f25bb4cuda3std6ranges3__45__cpo4nextE[1];
.global .align 1 .b8 _ZN34_INTERNAL_00cbba27_4_k_cu_127f25bb4cuda3std6ranges3__45__cpo4prevE[1];
.global .align 1 .b8 _ZN34_INTERNAL_00cbba27_4_k_cu_127f25bb4cuda3std6ranges3__45__cpo4dataE[1];
.global .align 1 .b8 _ZN34_INTERNAL_00cbba27_4_k_cu_127f25bb4cuda3std6ranges3__45__cpo5cdataE[1];
.global .align 1 .b8 _ZN34_INTERNAL_00cbba27_4_k_cu_127f25bb4cuda3std6ranges3__45__cpo4sizeE[1];
.global .align 1 .b8 _ZN34_INTERNAL_00cbba27_4_k_cu_127f25bb4cuda3std6ranges3__45__cpo5ssizeE[1];
.global .align 1 .b8 _ZN34_INTERNAL_00cbba27_4_k_cu_127f25bb4cuda3std6ranges3__45__cpo8distanceE[1];
.global .align 1 .b8 _ZN34_INTERNAL_00cbba27_4_k_cu_127f25bb6thrust24THRUST_300001_SM_1000_NS8cuda_cub3parE[1];
.global .align 1 .b8 _ZN34_INTERNAL_00cbba27_4_k_cu_127f25bb6thrust24THRUST_300001_SM_1000_NS8cuda_cub10par_nosyncE[1];
.global .align 1 .b8 _ZN34_INTERNAL_00cbba27_4_k_cu_127f25bb6thrust24THRUST_300001_SM_1000_NS6system6detail10sequential3seqE[1];
.global .align 1 .b8 _ZN34_INTERNAL_00cbba27_4_k_cu_127f25bb6thrust24THRUST_300001_SM_1000_NS12placeholders2_1E[1];
.global .align 1 .b8 _ZN34_INTERNAL_00cbba27_4_k_cu_127f25bb6thrust24THRUST_300001_SM_1000_NS12placeholders2_2E[1];
.global .align 1 .b8 _ZN34_INTERNAL_00cbba27_4_k_cu_127f25bb6thrust24THRUST_300001_SM_1000_NS12placeholders2_3E[1];
.global .align 1 .b8 _ZN34_INTERNAL_00cbba27_4_k_cu_127f25bb6thrust24THRUST_300001_SM_1000_NS12placeholders2_4E[1];
.global .align 1 .b8 _ZN34_INTERNAL_00cbba27_4_k_cu_127f25bb6thrust24THRUST_300001_SM_1000_NS12placeholders2_5E[1];
.global .align 1 .b8 _ZN34_INTERNAL_00cbba27_4_k_cu_127f25bb6thrust24THRUST_300001_SM_1000_NS12placeholders2_6E[1];
.global .align 1 .b8 _ZN34_INTERNAL_00cbba27_4_k_cu_127f25bb6thrust24THRUST_300001_SM_1000_NS12placeholders2_7E[1];
.global .align 1 .b8 _ZN34_INTERNAL_00cbba27_4_k_cu_127f25bb6thrust24THRUST_300001_SM_1000_NS12placeholders2_8E[1];
.global .align 1 .b8 _ZN34_INTERNAL_00cbba27_4_k_cu_127f25bb6thrust24THRUST_300001_SM_1000_NS12placeholders2_9E[1];
.global .align 1 .b8 _ZN34_INTERNAL_00cbba27_4_k_cu_127f25bb6thrust24THRUST_300001_SM_1000_NS12placeholders3_10E[1];
.global .align 1 .b8 _ZN34_INTERNAL_00cbba27_4_k_cu_127f25bb6thrust24THRUST_300001_SM_1000_NS3seqE[1];

.visible .entry _Z13reduce_healthPxPiS_S0_i(
	.param .u64 .ptr .align 1 _Z13reduce_healthPxPiS_S0_i_param_0,
	.param .u64 .ptr .align 1 _Z13reduce_healthPxPiS_S0_i_param_1,
	.param .u64 .ptr .align 1 _Z13reduce_healthPxPiS_S0_i_param_2,
	.param .u64 .ptr .align 1 _Z13reduce_healthPxPiS_S0_i_param_3,
	.param .u32 _Z13reduce_healthPxPiS_S0_i_param_4
)
{
	.reg .pred 	%p<3>;
	.reg .b32 	%r<4>;
	.reg .b64 	%rd<19>;

	ld.param.u64 	%rd2, [_Z13reduce_healthPxPiS_S0_i_param_0];
	ld.param.u64 	%rd3, [_Z13reduce_healthPxPiS_S0_i_param_1];
	ld.param.u64 	%rd5, [_Z13reduce_healthPxPiS_S0_i_param_2];
	ld.param.u64 	%rd4, [_Z13reduce_healthPxPiS_S0_i_param_3];
	ld.param.s32 	%rd6, [_Z13reduce_healthPxPiS_S0_i_param_4];
	cvta.to.global.u64 	%rd7, %rd5;
	mov.u32 	%r1, %tid.x;
	mul.wide.u32 	%rd8, %r1, 8;
	add.s64 	%rd9, %rd7, %rd8;
	ld.global.u64 	%rd1, [%rd9];
	setp.eq.s64 	%p1, %rd1, %rd6;
	@%p1 bra 	$L__BB0_3;
	cvta.to.global.u64 	%rd10, %rd2;
	cvta.to.global.u64 	%rd11, %rd3;
	add.s64 	%rd13, %rd10, %rd8;
	ld.global.u64 	%rd14, [%rd13];
	add.s64 	%rd15, %rd14, 1;
	st.global.u64 	[%rd13], %rd15;
	shl.b64 	%rd16, %rd1, 2;
	add.s64 	%rd17, %rd11, %rd16;
	atom.global.add.u32 	%r2, [%rd17], -1;
	setp.ne.s32 	%p2, %r2, 1;
	@%p2 bra 	$L__BB0_3;
	cvta.to.global.u64 	%rd18, %rd4;
	atom.global.add.u32 	%r3, [%rd18], -1;
$L__BB0_3:
	ret;

}
	// .globl	_Z21copy_health_and_scorePiPxS0_S0_i
.visible .entry _Z21copy_health_and_scorePiPxS0_S0_i(
	.param .u64 .ptr .align 1 _Z21copy_health_and_scorePiPxS0_S0_i_param_0,
	.param .u64 .ptr .align 1 _Z21copy_health_and_scorePiPxS0_S0_i_param_1,
	.param .u64 .ptr .align 1 _Z21copy_health_and_scorePiPxS0_S0_i_param_2,
	.param .u64 .ptr .align 1 _Z21copy_health_and_scorePiPxS0_S0_i_param_3,
	.param .u32 _Z21copy_health_and_scorePiPxS0_S0_i_param_4
)
{
	.reg .b32 	%r<2>;
	.reg .b64 	%rd<17>;

	ld.param.u64 	%rd1, [_Z21copy_health_and_scorePiPxS0_S0_i_param_0];
	ld.param.u64 	%rd2, [_Z21copy_health_and_scorePiPxS0_S0_i_param_1];
	ld.param.u64 	%rd3, [_Z21copy_health_and_scorePiPxS0_S0_i_param_2];
	ld.param.u64 	%rd4, [_Z21copy_health_and_scorePiPxS0_S0_i_param_3];
	cvta.to.global.u64 	%rd5, %rd4;
	cvta.to.global.u64 	%rd6, %rd3;
	cvta.to.global.u64 	%rd7, %rd2;
	cvta.to.global.u64 	%rd8, %rd1;
	mov.u32 	%r1, %tid.x;
	mul.wide.u32 	%rd9, %r1, 4;
	add.s64 	%rd10, %rd8, %rd9;
	ld.global.s32 	%rd11, [%rd10];
	mul.wide.u32 	%rd12, %r1, 8;
	add.s64 	%rd13, %rd7, %rd12;
	st.global.u64 	[%rd13], %rd11;
	add.s64 	%rd14, %rd6, %rd12;
	ld.global.u64 	%rd15, [%rd14];
	add.s64 	%rd16, %rd5, %rd12;
	st.global.u64 	[%rd16], %rd15;
	ret;

}
	// .globl	_Z9play_fastPiPxS0_S0_i
.visible .entry _Z9play_fastPiPxS0_S0_i(
	.param .u64 .ptr .align 1 _Z9play_fastPiPxS0_S0_i_param_0,
	.param .u64 .ptr .align 1 _Z9play_fastPiPxS0_S0_i_param_1,
	.param .u64 .ptr .align 1 _Z9play_fastPiPxS0_S0_i_param_2,
	.param .u64 .ptr .align 1 _Z9play_fastPiPxS0_S0_i_param_3,
	.param .u32 _Z9play_fastPiPxS0_S0_i_param_4
)
{
	.reg .pred 	%p<4>;
	.reg .b32 	%r<10>;
	.reg .b32 	%f<6>;
	.reg .b64 	%rd<30>;

	ld.param.u64 	%rd3, [_Z9play_fastPiPxS0_S0_i_param_0];
	ld.param.u64 	%rd4, [_Z9play_fastPiPxS0_S0_i_param_1];
	ld.param.u64 	%rd5, [_Z9play_fastPiPxS0_S0_i_param_2];
	ld.param.u64 	%rd6, [_Z9play_fastPiPxS0_S0_i_param_3];
	mov.u32 	%r1, %tid.x;
	setp.ne.s32 	%p1, %r1, 0;
	@%p1 bra 	$L__BB2_2;
	mov.b64 	%rd7, 1000000000000000000;
	st.global.u64 	[min_val], %rd7;
$L__BB2_2:
	bar.sync 	0;
	cvta.to.global.u64 	%rd8, %rd3;
	mul.wide.u32 	%rd9, %r1, 4;
	add.s64 	%rd1, %rd8, %rd9;
	ld.global.u32 	%r2, [%rd1];
	setp.lt.s32 	%p2, %r2, 1;
	cvta.to.global.u64 	%rd10, %rd4;
	mul.wide.u32 	%rd11, %r1, 8;
	add.s64 	%rd2, %rd10, %rd11;
	@%p2 bra 	$L__BB2_4;
	cvt.u64.u32 	%rd12, %r2;
	ld.global.u64 	%rd13, [%rd2];
	sub.s64 	%rd14, %rd13, %rd12;
	cvt.rn.f32.u32 	%f1, %r2;
	cvt.rn.f32.s64 	%f2, %rd14;
	div.rn.f32 	%f3, %f1, %f2;
	cvt.rpi.f32.f32 	%f4, %f3;
	add.f32 	%f5, %f4, 0fBF800000;
	cvt.rzi.s64.f32 	%rd15, %f5;
	atom.global.min.s64 	%rd16, [min_val], %rd15;
$L__BB2_4:
	bar.sync 	0;
	ld.global.u32 	%r3, [%rd1];
	setp.lt.s32 	%p3, %r3, 1;
	@%p3 bra 	$L__BB2_6;
	ld.global.u64 	%rd17, [%rd2];
	cvt.u64.u32 	%rd18, %r3;
	cvta.to.global.u64 	%rd19, %rd5;
	add.s64 	%rd21, %rd19, %rd11;
	ld.global.u64 	%rd22, [%rd21];
	cvta.to.global.u64 	%rd23, %rd6;
	add.s64 	%rd24, %rd23, %rd11;
	ld.global.u64 	%rd25, [%rd24];
	sub.s64 	%rd26, %rd22, %rd25;
	ld.global.u64 	%rd27, [min_val];
	mad.lo.s64 	%rd28, %rd26, %rd27, %rd22;
	st.global.u64 	[%rd21], %rd28;
	ld.global.u64 	%rd29, [min_val];
	ld.global.u32 	%r4, [%rd1];
	cvt.u32.u64 	%r5, %rd17;
	cvt.u32.u64 	%r6, %rd18;
	sub.s32 	%r7, %r6, %r5;
	cvt.u32.u64 	%r8, %rd29;
	mad.lo.s32 	%r9, %r8, %r7, %r4;
	st.global.u32 	[%rd1], %r9;
$L__BB2_6:
	ret;

}
	// .globl	_Z9play_gamePxS_S_PiS_S_ii
.visible .entry _Z9play_gamePxS_S_PiS_S_ii(
	.param .u64 .ptr .align 1 _Z9play_gamePxS_S_PiS_S_ii_param_0,
	.param .u64 .ptr .align 1 _Z9play_gamePxS_S_PiS_S_ii_param_1,
	.param .u64 .ptr .align 1 _Z9play_gamePxS_S_PiS_S_ii_param_2,
	.param .u64 .ptr .align 1 _Z9play_gamePxS_S_PiS_S_ii_param_3,
	.param .u64 .ptr .align 1 _Z9play_gamePxS_S_PiS_S_ii_param_4,
	.param .u64 .ptr .align 1 _Z9play_gamePxS_S_PiS_S_ii_param_5,
	.param .u32 _Z9play_gamePxS_S_PiS_S_ii_param_6,
	.param .u32 _Z9play_gamePxS_S_PiS_S_ii_param_7
)
{
	.reg .pred 	%p<27>;
	.reg .b32 	%r<11>;
	.reg .b64 	%rd<66>;
	.reg .b64 	%fd<2>;

	ld.param.u64 	%rd20, [_Z9play_gamePxS_S_PiS_S_ii_param_1];
	ld.param.u64 	%rd23, [_Z9play_gamePxS_S_PiS_S_ii_param_3];
	ld.param.u64 	%rd21, [_Z9play_gamePxS_S_PiS_S_ii_param_4];
	ld.param.u64 	%rd22, [_Z9play_gamePxS_S_PiS_S_ii_param_5];
	ld.param.s32 	%rd24, [_Z9play_gamePxS_S_PiS_S_ii_param_6];
	ld.param.s32 	%rd5, [_Z9play_gamePxS_S_PiS_S_ii_param_7];
	cvta.to.global.u64 	%rd1, %rd23;
	mov.u32 	%r1, %ctaid.x;
	cvt.u64.u32 	%rd2, %r1;
	mov.u32 	%r2, %tid.x;
	cvt.u64.u32 	%rd3, %r2;
	add.s64 	%rd4, %rd24, %rd2;
	or.b64  	%rd25, %rd4, %rd5;
	and.b64  	%rd26, %rd25, -4294967296;
	setp.ne.s64 	%p7, %rd26, 0;
	@%p7 bra 	$L__BB3_2;
	cvt.u32.u64 	%r3, %rd5;
	cvt.u32.u64 	%r4, %rd4;
	rem.u32 	%r5, %r4, %r3;
	cvt.u64.u32 	%rd64, %r5;
	bra.uni 	$L__BB3_3;
$L__BB3_2:
	rem.s64 	%rd64, %rd4, %rd5;
$L__BB3_3:
	ld.param.u64 	%rd63, [_Z9play_gamePxS_S_PiS_S_ii_param_0];
	cvta.to.global.u64 	%rd27, %rd20;
	cvta.to.global.u64 	%rd28, %rd63;
	cvt.u32.u64 	%r6, %rd3;
	shl.b64 	%rd29, %rd2, 3;
	add.s64 	%rd30, %rd28, %rd29;
	ld.global.u64 	%rd9, [%rd30];
	shl.b64 	%rd31, %rd64, 3;
	add.s64 	%rd32, %rd28, %rd31;
	ld.global.u64 	%rd10, [%rd32];
	shl.b64 	%rd33, %rd3, 3;
	add.s64 	%rd34, %rd28, %rd33;
	ld.global.u64 	%rd11, [%rd34];
	add.s64 	%rd35, %rd27, %rd29;
	ld.global.u64 	%rd12, [%rd35];
	add.s64 	%rd36, %rd27, %rd31;
	ld.global.u64 	%rd13, [%rd36];
	add.s64 	%rd37, %rd27, %rd33;
	ld.global.u64 	%rd14, [%rd37];
	setp.ne.s32 	%p8, %r6, 0;
	cvta.to.global.u64 	%rd38, %rd22;
	add.s64 	%rd15, %rd38, %rd29;
	cvta.to.global.u64 	%rd39, %rd21;
	add.s64 	%rd16, %rd39, %rd29;
	@%p8 bra 	$L__BB3_5;
	mov.b64 	%rd40, 1000000000000000000;
	st.global.u64 	[%rd15], %rd40;
	st.global.u64 	[%rd16], %rd5;
$L__BB3_5:
	cvt.u32.u64 	%r8, %rd2;
	bar.sync 	0;
	setp.eq.s32 	%p10, %r6, %r8;
	mov.pred 	%p24, 0;
	@%p10 bra 	$L__BB3_8;
	shl.b64 	%rd41, %rd2, 2;
	add.s64 	%rd42, %rd1, %rd41;
	ld.global.u32 	%r9, [%rd42];
	setp.lt.s32 	%p12, %r9, 1;
	@%p12 bra 	$L__BB3_8;
	shl.b64 	%rd43, %rd3, 2;
	add.s64 	%rd44, %rd1, %rd43;
	ld.global.u32 	%r10, [%rd44];
	setp.gt.s32 	%p24, %r10, 0;
$L__BB3_8:
	sub.s64 	%rd46, %rd13, %rd12;
	mul.lo.s64 	%rd47, %rd46, %rd11;
	sub.s64 	%rd48, %rd14, %rd12;
	mul.lo.s64 	%rd49, %rd48, %rd10;
	sub.s64 	%rd50, %rd13, %rd14;
	mad.lo.s64 	%rd51, %rd50, %rd9, %rd49;
	setp.ne.s64 	%p13, %rd51, %rd47;
	not.pred 	%p14, %p24;
	mov.b64 	%rd65, 1000000000000000000;
	or.pred  	%p15, %p14, %p13;
	@%p15 bra 	$L__BB3_15;
	max.s64 	%rd53, %rd10, %rd11;
	setp.le.s64 	%p17, %rd53, %rd9;
	mov.pred 	%p25, -1;
	@%p17 bra 	$L__BB3_11;
	min.s64 	%rd54, %rd10, %rd11;
	setp.ge.s64 	%p25, %rd54, %rd9;
$L__BB3_11:
	max.s64 	%rd55, %rd13, %rd14;
	setp.le.s64 	%p19, %rd55, %rd12;
	mov.pred 	%p26, -1;
	@%p19 bra 	$L__BB3_13;
	min.s64 	%rd56, %rd13, %rd14;
	setp.ge.s64 	%p26, %rd56, %rd12;
$L__BB3_13:
	and.pred  	%p20, %p25, %p26;
	not.pred 	%p21, %p20;
	@%p21 bra 	$L__BB3_15;
	sub.s64 	%rd58, %rd9, %rd11;
	sub.s64 	%rd59, %rd12, %rd14;
	mul.lo.s64 	%rd60, %rd58, %rd58;
	mad.lo.s64 	%rd65, %rd59, %rd59, %rd60;
	atom.global.min.s64 	%rd61, [%rd15], %rd65;
$L__BB3_15:
	bar.sync 	0;
	cvt.rn.f64.s64 	%fd1, %rd65;
	setp.eq.f64 	%p22, %fd1, 0d43ABC16D674EC800;
	@%p22 bra 	$L__BB3_18;
	ld.global.u64 	%rd62, [%rd15];
	setp.ne.s64 	%p23, %rd65, %rd62;
	@%p23 bra 	$L__BB3_18;
	st.global.u64 	[%rd16], %rd3;
$L__BB3_18:
	ret;

}
	// .globl	_ZN3cub18CUB_300001_SM_10006detail11EmptyKernelIvEEvv
.visible .entry _ZN3cub18CUB_300001_SM_10006detail11EmptyKernelIvEEvv()
{


	ret;

}
	// .globl	_ZN3cub18CUB_300001_SM_10006detail8for_each13static_kernelINS2_12policy_hub_t12policy_500_tEmN6thrust24THRUST_300001_SM_1000_NS8cuda_cub20__uninitialized_fill7functorINS7_10device_ptrIxEExEEEEvT0_T1_
.visible .entry _ZN3cub18CUB_300001_SM_10006detail8for_each13static_kernelINS2_12policy_hub_t12policy_500_tEmN6thrust24THRUST_300001_SM_1000_NS8cuda_cub20__uninitialized_fill7functorINS7_10device_ptrIxEExEEEEvT0_T1_(
	.param .u64 _ZN3cub18CUB_300001_SM_10006detail8for_each13static_kernelINS2_12policy_hub_t12policy_500_tEmN6thrust24THRUST_300001_SM_1000_NS8cuda_cub20__uninitialized_fill7functorINS7_10device_ptrIxEExEEEEvT0_T1__param_0,
	.param .align 8 .b8 _ZN3cub18CUB_300001_SM_10006detail8for_each13static_kernelINS2_12policy_hub_t12policy_500_tEmN6thrust24THRUST_300001_SM_1000_NS8cuda_cub20__uninitialized_fill7functorINS7_10device_ptrIxEExEEEEvT0_T1__param_1[16]
)
.maxntid 256
{
	.reg .pred 	%p<4>;
	.reg .b32 	%r<5>;
	.reg .b64 	%rd<18>;

	ld.param.u64 	%rd6, [_ZN3cub18CUB_300001_SM_10006detail8for_each13static_kernelINS2_12policy_hub_t12policy_500_tEmN6thrust24THRUST_300001_SM_1000_NS8cuda_cub20__uninitialized_fill7functorINS7_10device_ptrIxEExEEEEvT0_T1__param_1+8];
	ld.param.u64 	%rd5, [_ZN3cub18CUB_300001_SM_10006detail8for_each13static_kernelINS2_12policy_hub_t12policy_500_tEmN6thrust24THRUST_300001_SM_1000_NS8cuda_cub20__uninitialized_fill7functorINS7_10device_ptrIxEExEEEEvT0_T1__param_1];
	ld.param.u64 	%rd7, [_ZN3cub18CUB_300001_SM_10006detail8for_each13static_kernelINS2_12policy_hub_t12policy_500_tEmN6thrust24THRUST_300001_SM_1000_NS8cuda_cub20__uninitialized_fill7functorINS7_10device_ptrIxEExEEEEvT0_T1__param_0];
	mov.u32 	%r2, %ctaid.x;
	mul.wide.u32 	%rd1, %r2, 512;
	sub.s64 	%rd2, %rd7, %rd1;
	setp.lt.u64 	%p1, %rd2, 512;
	@%p1 bra 	$L__BB5_2;
	mov.u32 	%r4, %tid.x;
	cvta.to.global.u64 	%rd13, %rd5;
	cvt.u64.u32 	%rd14, %r4;
	add.s64 	%rd15, %rd1, %rd14;
	shl.b64 	%rd16, %rd15, 3;
	add.s64 	%rd17, %rd13, %rd16;
	st.global.u64 	[%rd17], %rd6;
	st.global.u64 	[%rd17+2048], %rd6;
	bra.uni 	$L__BB5_6;
$L__BB5_2:
	cvta.to.global.u64 	%rd8, %rd5;
	mov.u32 	%r1, %tid.x;
	cvt.u64.u32 	%rd9, %r1;
	setp.le.u64 	%p2, %rd2, %rd9;
	add.s64 	%rd10, %rd1, %rd9;
	shl.b64 	%rd11, %rd10, 3;
	add.s64 	%rd4, %rd8, %rd11;
	@%p2 bra 	$L__BB5_4;
	st.global.u64 	[%rd4], %rd6;
$L__BB5_4:
	add.s32 	%r3, %r1, 256;
	cvt.u64.u32 	%rd12, %r3;
	setp.le.u64 	%p3, %rd2, %rd12;
	@%p3 bra 	$L__BB5_6;
	st.global.u64 	[%rd4+2048], %rd6;
$L__BB5_6:
	ret;

}
	// .globl	_ZN3cub18CUB_300001_SM_10006detail8for_each13static_kernelINS2_12policy_hub_t12policy_500_tEmN6thrust24THRUST_300001_SM_1000_NS8cuda_cub20__uninitialized_fill7functorINS7_10device_ptrIiEEiEEEEvT0_T1_
.visible .entry _ZN3cub18CUB_300001_SM_10006detail8for_each13static_kernelINS2_12policy_hub_t12policy_500_tEmN6thrust24THRUST_300001_SM_1000_NS8cuda_cub20__uninitialized_fill7functorINS7_10device_ptrIiEEiEEEEvT0_T1_(
	.param .u64 _ZN3cub18CUB_300001_SM_10006detail8for_each13static_kernelINS2_12policy_hub_t12policy_500_tEmN6thrust24THRUST_300001_SM_1000_NS8cuda_cub20__uninitialized_fill7functorINS7_10device_ptrIiEEiEEEEvT0_T1__param_0,
	.param .align 8 .b8 _ZN3cub18CUB_300001_SM_10006detail8for_each13static_kernelINS2_12policy_hub_t12policy_500_tEmN6thrust24THRUST_300001_SM_1000_NS8cuda_cub20__uninitialized_fill7functorINS7_10device_ptrIiEEiEEEEvT0_T1__param_1[16]
)
.maxntid 256
{
	.reg .pred 	%p<4>;
	.reg .b16 	%rs<5>;
	.reg .b32 	%r<12>;
	.reg .b64 	%rd<16>;

	ld.param.u32 	%r3, [_ZN3cub18CUB_300001_SM_10006detail8for_each13static_kernelINS2_12policy_hub_t12policy_500_tEmN6thrust24THRUST_300001_SM_1000_NS8cuda_cub20__uninitialized_fill7functorINS7_10device_ptrIiEEiEEEEvT0_T1__param_1+8];
	ld.param.u64 	%rd4, [_ZN3cub18CUB_300001_SM_10006detail8for_each13static_kernelINS2_12policy_hub_t12policy_500_tEmN6thrust24THRUST_300001_SM_1000_NS8cuda_cub20__uninitialized_fill7functorINS7_10device_ptrIiEEiEEEEvT0_T1__param_1];
	ld.param.u64 	%rd5, [_ZN3cub18CUB_300001_SM_10006detail8for_each13static_kernelINS2_12policy_hub_t12policy_500_tEmN6thrust24THRUST_300001_SM_1000_NS8cuda_cub20__uninitialized_fill7functorINS7_10device_ptrIiEEiEEEEvT0_T1__param_0];
	mov.u32 	%r9, %ctaid.x;
	mul.wide.u32 	%rd1, %r9, 512;
	sub.s64 	%rd2, %rd5, %rd1;
	setp.lt.u64 	%p1, %rd2, 512;
	@%p1 bra 	$L__BB6_2;
	mov.u32 	%r11, %tid.x;
	cvta.to.global.u64 	%rd11, %rd4;
	cvt.u64.u32 	%rd12, %r11;
	add.s64 	%rd13, %rd1, %rd12;
	shl.b64 	%rd14, %rd13, 2;
	add.s64 	%rd15, %rd11, %rd14;
	st.global.u32 	[%rd15], %r3;
	st.global.u32 	[%rd15+1024], %r3;
	bra.uni 	$L__BB6_6;
$L__BB6_2:
	cvta.to.global.u64 	%rd6, %rd4;
	mov.u32 	%r2, %tid.x;
	cvt.u64.u32 	%rd7, %r2;
	setp.le.u64 	%p2, %rd2, %rd7;
	add.s64 	%rd8, %rd1, %rd7;
	shl.b64 	%rd9, %rd8, 2;
	add.s64 	%rd3, %rd6, %rd9;
	@%p2 bra 	$L__BB6_4;
	st.global.u32 	[%rd3], %r3;
$L__BB6_4:
	add.s32 	%r10, %r2, 256;
	cvt.u64.u32 	%rd10, %r10;
	setp.le.u64 	%p3, %rd2, %rd10;
	@%p3 bra 	$L__BB6_6;
	st.global.u32 	[%rd3+1024], %r3;
$L__BB6_6:
	ret;

}
	// .globl	_ZN3cub18CUB_300001_SM_10006detail8for_each13static_kernelINS2_12policy_hub_t12policy_500_tElN6thrust24THRUST_300001_SM_1000_NS8cuda_cub20__uninitialized_copy7functorINS7_6detail15normal_iteratorINS7_10device_ptrIxEEEENS7_7pointerIxNS8_3tagENS7_11use_defaultESI_EEEEEEvT0_T1_
.visible .entry _ZN3cub18CUB_300001_SM_10006detail8for_each13static_kernelINS2_12policy_hub_t12policy_500_tElN6thrust24THRUST_300001_SM_1000_NS8cuda_cub20__uninitialized_copy7functorINS7_6detail15normal_iteratorINS7_10device_ptrIxEEEENS7_7pointerIxNS8_3tagENS7_11use_defaultESI_EEEEEEvT0_T1_(
	.param .u64 _ZN3cub18CUB_300001_SM_10006detail8for_each13static_kernelINS2_12policy_hub_t12policy_500_tElN6thrust24THRUST_300001_SM_1000_NS8cuda_cub20__uninitialized_copy7functorINS7_6detail15normal_iteratorINS7_10device_ptrIxEEEENS7_7pointerIxNS8_3tagENS7_11use_defaultESI_EEEEEEvT0_T1__param_0,
	.param .align 8 .b8 _ZN3cub18CUB_300001_SM_10006detail8for_each13static_kernelINS2_12policy_hub_t12policy_500_tElN6thrust24THRUST_300001_SM_1000_NS8cuda_cub20__uninitialized_copy7functorINS7_6detail15normal_iteratorINS7_10device_ptrIxEEEENS7_7pointerIxNS8_3tagENS7_11use_defaultESI_EEEEEEvT0_T1__param_1[16]
)
.maxntid 256
{
	.reg .pred 	%p<4>;
	.reg .b32 	%r<6>;
	.reg .b64 	%rd<30>;

	ld.param.u64 	%rd8, [_ZN3cub18CUB_300001_SM_10006detail8for_each13static_kernelINS2_12policy_hub_t12policy_500_tElN6thrust24THRUST_300001_SM_1000_NS8cuda_cub20__uninitialized_copy7functorINS7_6detail15normal_iteratorINS7_10device_ptrIxEEEENS7_7pointerIxNS8_3tagENS7_11use_defaultESI_EEEEEEvT0_T1__param_1+8];
	ld.param.u64 	%rd7, [_ZN3cub18CUB_300001_SM_10006detail8for_each13static_kernelINS2_12policy_hub_t12policy_500_tElN6thrust24THRUST_300001_SM_1000_NS8cuda_cub20__uninitialized_copy7functorINS7_6detail15normal_iteratorINS7_10device_ptrIxEEEENS7_7pointerIxNS8_3tagENS7_11use_defaultESI_EEEEEEvT0_T1__param_1];
	ld.param.u64 	%rd9, [_ZN3cub18CUB_300001_SM_10006detail8for_each13static_kernelINS2_12policy_hub_t12policy_500_tElN6thrust24THRUST_300001_SM_1000_NS8cuda_cub20__uninitialized_copy7functorINS7_6detail15normal_iteratorINS7_10device_ptrIxEEEENS7_7pointerIxNS8_3tagENS7_11use_defaultESI_EEEEEEvT0_T1__param_0];
	mov.u32 	%r1, %ctaid.x;
	mul.wide.u32 	%rd1, %r1, 512;
	sub.s64 	%rd2, %rd9, %rd1;
	setp.lt.s64 	%p1, %rd2, 512;
	@%p1 bra 	$L__BB7_2;
	mov.u32 	%r5, %tid.x;
	cvta.to.global.u64 	%rd21, %rd8;
	cvta.to.global.u64 	%rd22, %rd7;
	cvt.u64.u32 	%rd23, %r5;
	add.s64 	%rd24, %rd1, %rd23;
	shl.b64 	%rd25, %rd24, 3;
	add.s64 	%rd26, %rd22, %rd25;
	add.s64 	%rd27, %rd21, %rd25;
	ld.global.u64 	%rd28, [%rd26];
	st.global.u64 	[%rd27], %rd28;
	ld.global.u64 	%rd29, [%rd26+2048];
	st.global.u64 	[%rd27+2048], %rd29;
	bra.uni 	$L__BB7_6;
$L__BB7_2:
	cvta.to.global.u64 	%rd3, %rd7;
	cvta.to.global.u64 	%rd4, %rd8;
	mov.u32 	%r2, %tid.x;
	cvt.s64.s32 	%rd5, %rd2;
	cvt.u64.u32 	%rd6, %r2;
	setp.le.s64 	%p2, %rd5, %rd6;
	@%p2 bra 	$L__BB7_4;
	add.s64 	%rd10, %rd1, %rd6;
	shl.b64 	%rd11, %rd10, 3;
	add.s64 	%rd12, %rd3, %rd11;
	add.s64 	%rd13, %rd4, %rd11;
	ld.global.u64 	%rd14, [%rd12];
	st.global.u64 	[%rd13], %rd14;
$L__BB7_4:
	cvt.u32.u64 	%r3, %rd6;
	add.s32 	%r4, %r3, 256;
	cvt.u64.u32 	%rd15, %r4;
	setp.le.s64 	%p3, %rd5, %rd15;
	@%p3 bra 	$L__BB7_6;
	add.s64 	%rd16, %rd1, %rd6;
	shl.b64 	%rd17, %rd16, 3;
	add.s64 	%rd18, %rd3, %rd17;
	add.s64 	%rd19, %rd4, %rd17;
	ld.global.u64 	%rd20, [%rd18+2048];
	st.global.u64 	[%rd19+2048], %rd20;
$L__BB7_6:
	ret;

}
	// .globl	_ZN3cub18CUB_300001_SM_10006detail9transform16transform_kernelINS2_10policy_hubILb1EN4cuda3std3__45tupleIJN6thrust24THRUST_300001_SM_1000_NS7pointerIiNSA_8cuda_cub3tagENSA_11use_defaultESE_EEEEEE10policy1000EiNS7_10__identityENSA_6detail15normal_iteratorINSA_10device_ptrIxEEEEJPiEEEvT0_iT1_T2_DpNS2_10kernel_argIT3_EE
.visible .entry _ZN3cub18CUB_300001_SM_10006detail9transform16transform_kernelINS2_10policy_hubILb1EN4cuda3std3__45tupleIJN6thrust24THRUST_300001_SM_1000_NS7pointerIiNSA_8cuda_cub3tagENSA_11use_defaultESE_EEEEEE10policy1000EiNS7_10__identityENSA_6detail15normal_iteratorINSA_10device_ptrIxEEEEJPiEEEvT0_iT1_T2_DpNS2_10kernel_argIT3_EE(
	.param .u32 _ZN3cub18CUB_300001_SM_10006detail9transform16transform_kernelINS2_10policy_hubILb1EN4cuda3std3__45tupleIJN6thrust24THRUST_300001_SM_1000_NS7pointerIiNSA_8cuda_cub3tagENSA_11use_defaultESE_EEEEEE10policy1000EiNS7_10__identityENSA_6detail15normal_iteratorINSA_10device_ptrIxEEEEJPiEEEvT0_iT1_T2_DpNS2_10kernel_argIT3_EE_param_0,
	.param .u32 _ZN3cub18CUB_300001_SM_10006detail9transform16transform_kernelINS2_10policy_hubILb1EN4cuda3std3__45tupleIJN6thrust24THRUST_300001_SM_1000_NS7pointerIiNSA_8cuda_cub3tagENSA_11use_defaultESE_EEEEEE10policy1000EiNS7_10__identityENSA_6detail15normal_iteratorINSA_10device_ptrIxEEEEJPiEEEvT0_iT1_T2_DpNS2_10kernel_argIT3_EE_param_1,
	.param .align 1 .b8 _ZN3cub18CUB_300001_SM_10006detail9transform16transform_kernelINS2_10policy_hubILb1EN4cuda3std3__45tupleIJN6thrust24THRUST_300001_SM_1000_NS7pointerIiNSA_8cuda_cub3tagENSA_11use_defaultESE_EEEEEE10policy1000EiNS7_10__identityENSA_6detail15normal_iteratorINSA_10device_ptrIxEEEEJPiEEEvT0_iT1_T2_DpNS2_10kernel_argIT3_EE_param_2[1],
	.param .align 8 .b8 _ZN3cub18CUB_300001_SM_10006detail9transform16transform_kernelINS2_10policy_hubILb1EN4cuda3std3__45tupleIJN6thrust24THRUST_300001_SM_1000_NS7pointerIiNSA_8cuda_cub3tagENSA_11use_defaultESE_EEEEEE10policy1000EiNS7_10__identityENSA_6detail15normal_iteratorINSA_10device_ptrIxEEEEJPiEEEvT0_iT1_T2_DpNS2_10kernel_argIT3_EE_param_3[8],
	.param .align 8 .b8 _ZN3cub18CUB_300001_SM_10006detail9transform16transform_kernelINS2_10policy_hubILb1EN4cuda3std3__45tupleIJN6thrust24THRUST_300001_SM_1000_NS7pointerIiNSA_8cuda_cub3tagENSA_11use_defaultESE_EEEEEE10policy1000EiNS7_10__identityENSA_6detail15normal_iteratorINSA_10device_ptrIxEEEEJPiEEEvT0_iT1_T2_DpNS2_10kernel_argIT3_EE_param_4[16]
)
.maxntid 128
{
	.reg .pred 	%p<51>;
	.reg .b32 	%r<105>;
	.reg .b64 	%rd<181>;

	ld.param.u32 	%r63, [_ZN3cub18CUB_300001_SM_10006detail9transform16transform_kernelINS2_10policy_hubILb1EN4cuda3std3__45tupleIJN6thrust24THRUST_300001_SM_1000_NS7pointerIiNSA_8cuda_cub3tagENSA_11use_defaultESE_EEEEEE10policy1000EiNS7_10__identityENSA_6detail15normal_iteratorINSA_10device_ptrIxEEEEJPiEEEvT0_iT1_T2_DpNS2_10kernel_argIT3_EE_param_0];
	ld.param.u64 	%rd24, [_ZN3cub18CUB_300001_SM_10006detail9transform16transform_kernelINS2_10policy_hubILb1EN4cuda3std3__45tupleIJN6thrust24THRUST_300001_SM_1000_NS7pointerIiNSA_8cuda_cub3tagENSA_11use_defaultESE_EEEEEE10policy1000EiNS7_10__identityENSA_6detail15normal_iteratorINSA_10device_ptrIxEEEEJPiEEEvT0_iT1_T2_DpNS2_10kernel_argIT3_EE_param_4];
	ld.param.u64 	%rd25, [_ZN3cub18CUB_300001_SM_10006detail9transform16transform_kernelINS2_10policy_hubILb1EN4cuda3std3__45tupleIJN6thrust24THRUST_300001_SM_1000_NS7pointerIiNSA_8cuda_cub3tagENSA_11use_defaultESE_EEEEEE10policy1000EiNS7_10__identityENSA_6detail15normal_iteratorINSA_10device_ptrIxEEEEJPiEEEvT0_iT1_T2_DpNS2_10kernel_argIT3_EE_param_3];
	ld.param.u32 	%r62, [_ZN3cub18CUB_300001_SM_10006detail9transform16transform_kernelINS2_10policy_hubILb1EN4cuda3std3__45tupleIJN6thrust24THRUST_300001_SM_1000_NS7pointerIiNSA_8cuda_cub3tagENSA_11use_defaultESE_EEEEEE10policy1000EiNS7_10__identityENSA_6detail15normal_iteratorINSA_10device_ptrIxEEEEJPiEEEvT0_iT1_T2_DpNS2_10kernel_argIT3_EE_param_1];
	cvta.to.global.u64 	%rd1, %rd25;
	cvta.to.global.u64 	%rd2, %rd24;
	shl.b32 	%r1, %r62, 7;
	mov.u32 	%r64, %ctaid.x;
	mul.lo.s32 	%r2, %r1, %r64;
	sub.s32 	%r3, %r63, %r2;
	min.s32 	%r4, %r1, %r3;
	shl.b32 	%r5, %r4, 2;
	mov.u32 	%r6, %tid.x;
	shl.b32 	%r91, %r6, 7;
	setp.ge.s32 	%p1, %r91, %r5;
	@%p1 bra 	$L__BB8_3;
	mul.wide.u32 	%rd26, %r6, 128;
	add.s64 	%rd27, %rd2, %rd26;
	mul.wide.s32 	%rd28, %r2, 4;
	add.s64 	%rd178, %rd27, %rd28;
$L__BB8_2:
	.pragma "nounroll";
	// begin inline asm
	prefetch.global.L2 [%rd178];
	// end inline asm
	add.s32 	%r91, %r91, 16384;
	add.s64 	%rd178, %rd178, 16384;
	setp.lt.s32 	%p2, %r91, %r5;
	@%p2 bra 	$L__BB8_2;
$L__BB8_3:
	mul.wide.s32 	%rd30, %r2, 4;
	add.s64 	%rd6, %rd2, %rd30;
	mul.wide.s32 	%rd31, %r2, 8;
	add.s64 	%rd7, %rd1, %rd31;
	setp.gt.s32 	%p3, %r1, %r3;
	@%p3 bra 	$L__BB8_17;
	setp.lt.s32 	%p4, %r62, 1;
	@%p4 bra 	$L__BB8_88;
	and.b32  	%r10, %r62, 15;
	setp.lt.u32 	%p5, %r62, 16;
	mov.b32 	%r100, 0;
	@%p5 bra 	$L__BB8_8;
	and.b32  	%r100, %r62, 2147483632;
	neg.s32 	%r93, %r100;
	add.s64 	%rd33, %rd30, %rd2;
	add.s64 	%rd8, %rd33, 1536;
	add.s32 	%r92, %r6, 1152;
	add.s64 	%rd35, %rd31, %rd1;
	add.s64 	%rd9, %rd35, 3072;
	mul.wide.u32 	%rd36, %r6, 8;
	add.s64 	%rd37, %rd35, %rd36;
	add.s64 	%rd180, %rd37, 4096;
	mul.wide.u32 	%rd38, %r6, 4;
	add.s64 	%rd39, %rd33, %rd38;
	add.s64 	%rd179, %rd39, 2048;
$L__BB8_7:
	.pragma "nounroll";
	mul.wide.s32 	%rd40, %r92, 4;
	add.s64 	%rd41, %rd8, %rd40;
	mul.wide.s32 	%rd42, %r92, 8;
	add.s64 	%rd43, %rd9, %rd42;
	ld.global.s32 	%rd44, [%rd179+-2048];
	st.global.u64 	[%rd180+-4096], %rd44;
	ld.global.s32 	%rd45, [%rd179+-1536];
	st.global.u64 	[%rd180+-3072], %rd45;
	ld.global.s32 	%rd46, [%rd179+-1024];
	st.global.u64 	[%rd180+-2048], %rd46;
	ld.global.s32 	%rd47, [%rd179+-512];
	st.global.u64 	[%rd180+-1024], %rd47;
	ld.global.s32 	%rd48, [%rd179];
	st.global.u64 	[%rd180], %rd48;
	ld.global.s32 	%rd49, [%rd179+512];
	st.global.u64 	[%rd180+1024], %rd49;
	ld.global.s32 	%rd50, [%rd179+1024];
	st.global.u64 	[%rd180+2048], %rd50;
	ld.global.s32 	%rd51, [%rd179+1536];
	st.global.u64 	[%rd180+3072], %rd51;
	ld.global.s32 	%rd52, [%rd179+2048];
	st.global.u64 	[%rd180+4096], %rd52;
	ld.global.s32 	%rd53, [%rd41+-1536];
	st.global.u64 	[%rd43+-3072], %rd53;
	ld.global.s32 	%rd54, [%rd41+-1024];
	st.global.u64 	[%rd43+-2048], %rd54;
	ld.global.s32 	%rd55, [%rd41+-512];
	st.global.u64 	[%rd43+-1024], %rd55;
	ld.global.s32 	%rd56, [%rd41];
	st.global.u64 	[%rd43], %rd56;
	ld.global.s32 	%rd57, [%rd41+512];
	st.global.u64 	[%rd43+1024], %rd57;
	ld.global.s32 	%rd58, [%rd41+1024];
	st.global.u64 	[%rd43+2048], %rd58;
	ld.global.s32 	%rd59, [%rd41+1536];
	st.global.u64 	[%rd43+3072], %rd59;
	add.s32 	%r93, %r93, 16;
	add.s32 	%r92, %r92, 2048;
	add.s64 	%rd180, %rd180, 16384;
	add.s64 	%rd179, %rd179, 8192;
	setp.eq.s32 	%p6, %r93, 0;
	@%p6 bra 	$L__BB8_8;
	bra.uni 	$L__BB8_7;
$L__BB8_8:
	setp.eq.s32 	%p7, %r10, 0;
	@%p7 bra 	$L__BB8_88;
	and.b32  	%r50, %r62, 7;
	setp.lt.u32 	%p8, %r10, 8;
	@%p8 bra 	$L__BB8_11;
	shl.b32 	%r66, %r100, 7;
	add.s32 	%r67, %r66, %r6;
	mul.wide.s32 	%rd60, %r67, 4;
	add.s64 	%rd61, %rd6, %rd60;
	ld.global.s32 	%rd62, [%rd61];
	mul.wide.s32 	%rd63, %r67, 8;
	add.s64 	%rd64, %rd7, %rd63;
	st.global.u64 	[%rd64], %rd62;
	ld.global.s32 	%rd65, [%rd61+512];
	st.global.u64 	[%rd64+1024], %rd65;
	ld.global.s32 	%rd66, [%rd61+1024];
	st.global.u64 	[%rd64+2048], %rd66;
	ld.global.s32 	%rd67, [%rd61+1536];
	st.global.u64 	[%rd64+3072], %rd67;
	ld.global.s32 	%rd68, [%rd61+2048];
	st.global.u64 	[%rd64+4096], %rd68;
	ld.global.s32 	%rd69, [%rd61+2560];
	st.global.u64 	[%rd64+5120], %rd69;
	ld.global.s32 	%rd70, [%rd61+3072];
	st.global.u64 	[%rd64+6144], %rd70;
	ld.global.s32 	%rd71, [%rd61+3584];
	st.global.u64 	[%rd64+7168], %rd71;
	add.s32 	%r100, %r100, 8;
$L__BB8_11:
	setp.eq.s32 	%p9, %r50, 0;
	@%p9 bra 	$L__BB8_88;
	and.b32  	%r53, %r62, 3;
	setp.lt.u32 	%p10, %r50, 4;
	@%p10 bra 	$L__BB8_14;
	shl.b32 	%r68, %r100, 7;
	add.s32 	%r69, %r68, %r6;
	mul.wide.s32 	%rd72, %r69, 4;
	add.s64 	%rd73, %rd6, %rd72;
	ld.global.s32 	%rd74, [%rd73];
	mul.wide.s32 	%rd75, %r69, 8;
	add.s64 	%rd76, %rd7, %rd75;
	st.global.u64 	[%rd76], %rd74;
	ld.global.s32 	%rd77, [%rd73+512];
	st.global.u64 	[%rd76+1024], %rd77;
	ld.global.s32 	%rd78, [%rd73+1024];
	st.global.u64 	[%rd76+2048], %rd78;
	ld.global.s32 	%rd79, [%rd73+1536];
	st.global.u64 	[%rd76+3072], %rd79;
	add.s32 	%r100, %r100, 4;
$L__BB8_14:
	setp.eq.s32 	%p11, %r53, 0;
	@%p11 bra 	$L__BB8_88;
	add.s64 	%rd22, %rd1, %rd31;
	shl.b32 	%r70, %r100, 7;
	add.s32 	%r104, %r6, %r70;
	mul.wide.s32 	%rd81, %r2, 4;
	add.s64 	%rd23, %rd2, %rd81;
	neg.s32 	%r103, %r53;
$L__BB8_16:
	.pragma "nounroll";
	mul.wide.s32 	%rd82, %r104, 8;
	add.s64 	%rd83, %rd22, %rd82;
	mul.wide.s32 	%rd84, %r104, 4;
	add.s64 	%rd85, %rd23, %rd84;
	ld.global.s32 	%rd86, [%rd85];
	st.global.u64 	[%rd83], %rd86;
	add.s32 	%r104, %r104, 128;
	add.s32 	%r103, %r103, 1;
	setp.ne.s32 	%p12, %r103, 0;
	@%p12 bra 	$L__BB8_16;
	bra.uni 	$L__BB8_88;
$L__BB8_17:
	setp.lt.s32 	%p13, %r62, 1;
	@%p13 bra 	$L__BB8_88;
	and.b32  	%r14, %r62, 15;
	setp.lt.u32 	%p14, %r62, 16;
	mov.b32 	%r95, 0;
	@%p14 bra 	$L__BB8_53;
	and.b32  	%r95, %r62, 2147483632;
	mov.b32 	%r94, 0;
$L__BB8_20:
	.pragma "nounroll";
	shl.b32 	%r73, %r94, 7;
	add.s32 	%r21, %r73, %r6;
	setp.ge.s32 	%p15, %r21, %r4;
	@%p15 bra 	$L__BB8_22;
	mul.wide.u32 	%rd87, %r21, 4;
	add.s64 	%rd88, %rd6, %rd87;
	ld.global.s32 	%rd89, [%rd88];
	mul.wide.u32 	%rd90, %r21, 8;
	add.s64 	%rd91, %rd7, %rd90;
	st.global.u64 	[%rd91], %rd89;
$L__BB8_22:
	add.s32 	%r22, %r21, 128;
	setp.ge.s32 	%p16, %r22, %r4;
	@%p16 bra 	$L__BB8_24;
	mul.wide.u32 	%rd92, %r22, 4;
	add.s64 	%rd93, %rd6, %rd92;
	ld.global.s32 	%rd94, [%rd93];
	mul.wide.u32 	%rd95, %r22, 8;
	add.s64 	%rd96, %rd7, %rd95;
	st.global.u64 	[%rd96], %rd94;
$L__BB8_24:
	add.s32 	%r23, %r21, 256;
	setp.ge.s32 	%p17, %r23, %r4;
	@%p17 bra 	$L__BB8_26;
	mul.wide.u32 	%rd97, %r23, 4;
	add.s64 	%rd98, %rd6, %rd97;
	ld.global.s32 	%rd99, [%rd98];
	mul.wide.u32 	%rd100, %r23, 8;
	add.s64 	%rd101, %rd7, %rd100;
	st.global.u64 	[%rd101], %rd99;
$L__BB8_26:
	add.s32 	%r24, %r21, 384;
	setp.ge.s32 	%p18, %r24, %r4;
	@%p18 bra 	$L__BB8_28;
	mul.wide.u32 	%rd102, %r24, 4;
	add.s64 	%rd103, %rd6, %rd102;
	ld.global.s32 	%rd104, [%rd103];
	mul.wide.u32 	%rd105, %r24, 8;
	add.s64 	%rd106, %rd7, %rd105;
	st.global.u64 	[%rd106], %rd104;
$L__BB8_28:
	add.s32 	%r25, %r21, 512;
	setp.ge.s32 	%p19, %r25, %r4;
	@%p19 bra 	$L__BB8_30;
	mul.wide.u32 	%rd107, %r25, 4;
	add.s64 	%rd108, %rd6, %rd107;
	ld.global.s32 	%rd109, [%rd108];
	mul.wide.u32 	%rd110, %r25, 8;
	add.s64 	%rd111, %rd7, %rd110;
	st.global.u64 	[%rd111], %rd109;
$L__BB8_30:
	add.s32 	%r26, %r21, 640;
	setp.ge.s32 	%p20, %r26, %r4;
	@%p20 bra 	$L__BB8_32;
	mul.wide.u32 	%rd112, %r26, 4;
	add.s64 	%rd113, %rd6, %rd112;
	ld.global.s32 	%rd114, [%rd113];
	mul.wide.u32 	%rd115, %r26, 8;
	add.s64 	%rd116, %rd7, %rd115;
	st.global.u64 	[%rd116], %rd114;
$L__BB8_32:
	add.s32 	%r27, %r21, 768;
	setp.ge.s32 	%p21, %r27, %r4;
	@%p21 bra 	$L__BB8_34;
	mul.wide.u32 	%rd117, %r27, 4;
	add.s64 	%rd118, %rd6, %rd117;
	ld.global.s32 	%rd119, [%rd118];
	mul.wide.u32 	%rd120, %r27, 8;
	add.s64 	%rd121, %rd7, %rd120;
	st.global.u64 	[%rd121], %rd119;
$L__BB8_34:
	add.s32 	%r28, %r21, 896;
	setp.ge.s32 	%p22, %r28, %r4;
	@%p22 bra 	$L__BB8_36;
	mul.wide.u32 	%rd122, %r28, 4;
	add.s64 	%rd123, %rd6, %rd122;
	ld.global.s32 	%rd124, [%rd123];
	mul.wide.u32 	%rd125, %r28, 8;
	add.s64 	%rd126, %rd7, %rd125;
	st.global.u64 	[%rd126], %rd124;
$L__BB8_36:
	add.s32 	%r29, %r21, 1024;
	setp.ge.s32 	%p23, %r29, %r4;
	@%p23 bra 	$L__BB8_38;
	mul.wide.u32 	%rd127, %r29, 4;
	add.s64 	%rd128, %rd6, %rd127;
	ld.global.s32 	%rd129, [%rd128];
	mul.wide.u32 	%rd130, %r29, 8;
	add.s64 	%rd131, %rd7, %rd130;
	st.global.u64 	[%rd131], %rd129;
$L__BB8_38:
	add.s32 	%r74, %r21, 1152;
	setp.ge.s32 	%p24, %r74, %r4;
	mul.wide.s32 	%rd132, %r74, 4;
	add.s64 	%rd16, %rd6, %rd132;
	mul.wide.s32 	%rd133, %r74, 8;
	add.s64 	%rd17, %rd7, %rd133;
	@%p24 bra 	$L__BB8_40;
	ld.global.s32 	%rd134, [%rd16];
	st.global.u64 	[%rd17], %rd134;
$L__BB8_40:
	add.s32 	%r75, %r21, 1280;
	setp.ge.s32 	%p25, %r75, %r4;
	@%p25 bra 	$L__BB8_42;
	ld.global.s32 	%rd135, [%rd16+512];
	st.global.u64 	[%rd17+1024], %rd135;
$L__BB8_42:
	add.s32 	%r76, %r21, 1408;
	setp.ge.s32 	%p26, %r76, %r4;
	@%p26 bra 	$L__BB8_44;
	ld.global.s32 	%rd136, [%rd16+1024];
	st.global.u64 	[%rd17+2048], %rd136;
$L__BB8_44:
	add.s32 	%r77, %r21, 1536;
	setp.ge.s32 	%p27, %r77, %r4;
	@%p27 bra 	$L__BB8_46;
	ld.global.s32 	%rd137, [%rd16+1536];
	st.global.u64 	[%rd17+3072], %rd137;
$L__BB8_46:
	add.s32 	%r78, %r21, 1664;
	setp.ge.s32 	%p28, %r78, %r4;
	@%p28 bra 	$L__BB8_48;
	ld.global.s32 	%rd138, [%rd16+2048];
	st.global.u64 	[%rd17+4096], %rd138;
$L__BB8_48:
	add.s32 	%r79, %r21, 1792;
	setp.ge.s32 	%p29, %r79, %r4;
	@%p29 bra 	$L__BB8_50;
	ld.global.s32 	%rd139, [%rd16+2560];
	st.global.u64 	[%rd17+5120], %rd139;
$L__BB8_50:
	add.s32 	%r80, %r21, 1920;
	setp.ge.s32 	%p30, %r80, %r4;
	@%p30 bra 	$L__BB8_52;
	ld.global.s32 	%rd140, [%rd16+3072];
	st.global.u64 	[%rd17+6144], %rd140;
$L__BB8_52:
	add.s32 	%r94, %r94, 16;
	setp.ne.s32 	%p31, %r94, %r95;
	@%p31 bra 	$L__BB8_20;
$L__BB8_53:
	setp.eq.s32 	%p32, %r14, 0;
	@%p32 bra 	$L__BB8_88;
	and.b32  	%r32, %r62, 7;
	setp.lt.u32 	%p33, %r14, 8;
	@%p33 bra 	$L__BB8_72;
	shl.b32 	%r81, %r95, 7;
	add.s32 	%r33, %r81, %r6;
	setp.ge.s32 	%p34, %r33, %r4;
	mul.wide.s32 	%rd141, %r33, 4;
	add.s64 	%rd18, %rd6, %rd141;
	mul.wide.s32 	%rd142, %r33, 8;
	add.s64 	%rd19, %rd7, %rd142;
	@%p34 bra 	$L__BB8_57;
	ld.global.s32 	%rd143, [%rd18];
	st.global.u64 	[%rd19], %rd143;
$L__BB8_57:
	add.s32 	%r82, %r33, 128;
	setp.ge.s32 	%p35, %r82, %r4;
	@%p35 bra 	$L__BB8_59;
	ld.global.s32 	%rd144, [%rd18+512];
	st.global.u64 	[%rd19+1024], %rd144;
$L__BB8_59:
	add.s32 	%r83, %r33, 256;
	setp.ge.s32 	%p36, %r83, %r4;
	@%p36 bra 	$L__BB8_61;
	ld.global.s32 	%rd145, [%rd18+1024];
	st.global.u64 	[%rd19+2048], %rd145;
$L__BB8_61:
	add.s32 	%r84, %r33, 384;
	setp.ge.s32 	%p37, %r84, %r4;
	@%p37 bra 	$L__BB8_63;
	ld.global.s32 	%rd146, [%rd18+1536];
	st.global.u64 	[%rd19+3072], %rd146;
$L__BB8_63:
	add.s32 	%r85, %r33, 512;
	setp.ge.s32 	%p38, %r85, %r4;
	@%p38 bra 	$L__BB8_65;
	ld.global.s32 	%rd147, [%rd18+2048];
	st.global.u64 	[%rd19+4096], %rd147;
$L__BB8_65:
	add.s32 	%r86, %r33, 640;
	setp.ge.s32 	%p39, %r86, %r4;
	@%p39 bra 	$L__BB8_67;
	ld.global.s32 	%rd148, [%rd18+2560];
	st.global.u64 	[%rd19+5120], %rd148;
$L__BB8_67:
	add.s32 	%r87, %r33, 768;
	setp.ge.s32 	%p40, %r87, %r4;
	@%p40 bra 	$L__BB8_69;
	ld.global.s32 	%rd149, [%rd18+3072];
	st.global.u64 	[%rd19+6144], %rd149;
$L__BB8_69:
	add.s32 	%r88, %r33, 896;
	setp.ge.s32 	%p41, %r88, %r4;
	@%p41 bra 	$L__BB8_71;
	ld.global.s32 	%rd150, [%rd18+3584];
	st.global.u64 	[%rd19+7168], %rd150;
$L__BB8_71:
	add.s32 	%r95, %r95, 8;
$L__BB8_72:
	setp.eq.s32 	%p42, %r32, 0;
	@%p42 bra 	$L__BB8_88;
	and.b32  	%r36, %r62, 3;
	setp.lt.u32 	%p43, %r32, 4;
	@%p43 bra 	$L__BB8_83;
	shl.b32 	%r89, %r95, 7;
	add.s32 	%r37, %r89, %r6;
	setp.ge.s32 	%p44, %r37, %r4;
	@%p44 bra 	$L__BB8_76;
	mul.wide.s32 	%rd151, %r37, 4;
	add.s64 	%rd152, %rd6, %rd151;
	ld.global.s32 	%rd153, [%rd152];
	mul.wide.s32 	%rd154, %r37, 8;
	add.s64 	%rd155, %rd7, %rd154;
	st.global.u64 	[%rd155], %rd153;
$L__BB8_76:
	add.s32 	%r38, %r37, 128;
	setp.ge.s32 	%p45, %r38, %r4;
	@%p45 bra 	$L__BB8_78;
	mul.wide.s32 	%rd156, %r38, 4;
	add.s64 	%rd157, %rd6, %rd156;
	ld.global.s32 	%rd158, [%rd157];
	mul.wide.s32 	%rd159, %r38, 8;
	add.s64 	%rd160, %rd7, %rd159;
	st.global.u64 	[%rd160], %rd158;
$L__BB8_78:
	add.s32 	%r39, %r37, 256;
	setp.ge.s32 	%p46, %r39, %r4;
	@%p46 bra 	$L__BB8_80;
	mul.wide.s32 	%rd161, %r39, 4;
	add.s64 	%rd162, %rd6, %rd161;
	ld.global.s32 	%rd163, [%rd162];
	mul.wide.s32 	%rd164, %r39, 8;
	add.s64 	%rd165, %rd7, %rd164;
	st.global.u64 	[%rd165], %rd163;
$L__BB8_80:
	add.s32 	%r40, %r37, 384;
	setp.ge.s32 	%p47, %r40, %r4;
	@%p47 bra 	$L__BB8_82;
	mul.wide.s32 	%rd166, %r40, 4;
	add.s64 	%rd167, %rd6, %rd166;
	ld.global.s32 	%rd168, [%rd167];
	mul.wide.s32 	%rd169, %r40, 8;
	add.s64 	%rd170, %rd7, %rd169;
	st.global.u64 	[%rd170], %rd168;
$L__BB8_82:
	add.s32 	%r95, %r95, 4;
$L__BB8_83:
	setp.eq.s32 	%p48, %r36, 0;
	@%p48 bra 	$L__BB8_88;
	shl.b32 	%r90, %r95, 7;
	add.s32 	%r99, %r6, %r90;
	neg.s32 	%r98, %r36;
$L__BB8_85:
	.pragma "nounroll";
	setp.ge.s32 	%p49, %r99, %r4;
	@%p49 bra 	$L__BB8_87;
	mul.wide.s32 	%rd173, %r99, 4;
	add.s64 	%rd174, %rd6, %rd173;
	ld.global.s32 	%rd175, [%rd174];
	mul.wide.s32 	%rd176, %r99, 8;
	add.s64 	%rd177, %rd7, %rd176;
	st.global.u64 	[%rd177], %rd175;
$L__BB8_87:
	add.s32 	%r99, %r99, 128;
	add.s32 	%r98, %r98, 1;
	setp.eq.s32 	%p50, %r98, 0;
	@%p50 bra 	$L__BB8_88;
	bra.uni 	$L__BB8_85;
$L__BB8_88:
	ret;

}
	// .globl	_ZN3cub18CUB_300001_SM_10006detail9transform16transform_kernelINS2_10policy_hubILb1EN4cuda3std3__45tupleIJN6thrust24THRUST_300001_SM_1000_NS7pointerIiNSA_8cuda_cub3tagENSA_11use_defaultESE_EEEEEE10policy1000ElNS7_10__identityENSA_6detail15normal_iteratorINSA_10device_ptrIxEEEEJPiEEEvT0_iT1_T2_DpNS2_10kernel_argIT3_EE
.visible .entry _ZN3cub18CUB_300001_SM_10006detail9transform16transform_kernelINS2_10policy_hubILb1EN4cuda3std3__45tupleIJN6thrust24THRUST_300001_SM_1000_NS7pointerIiNSA_8cuda_cub3tagENSA_11use_defaultESE_EEEEEE10policy1000ElNS7_10__identityENSA_6detail15normal_iteratorINSA_10device_ptrIxEEEEJPiEEEvT0_iT1_T2_DpNS2_10kernel_argIT3_EE(
	.param .u64 _ZN3cub18CUB_300001_SM_10006detail9transform16transform_kernelINS2_10policy_hubILb1EN4cuda3std3__45tupleIJN6thrust24THRUST_300001_SM_1000_NS7pointerIiNSA_8cuda_cub3tagENSA_11use_defaultESE_EEEEEE10policy1000ElNS7_10__identityENSA_6detail15normal_iteratorINSA_10device_ptrIxEEEEJPiEEEvT0_iT1_T2_DpNS2_10kernel_argIT3_EE_param_0,
	.param .u32 _ZN3cub18CUB_300001_SM_10006detail9transform16transform_kernelINS2_10policy_hubILb1EN4cuda3std3__45tupleIJN6thrust24THRUST_300001_SM_1000_NS7pointerIiNSA_8cuda_cub3tagENSA_11use_defaultESE_EEEEEE10policy1000ElNS7_10__identityENSA_6detail15normal_iteratorINSA_10device_ptrIxEEEEJPiEEEvT0_iT1_T2_DpNS2_10kernel_argIT3_EE_param_1,
	.param .align 1 .b8 _ZN3cub18CUB_300001_SM_10006detail9transform16transform_kernelINS2_10policy_hubILb1EN4cuda3std3__45tupleIJN6thrust24THRUST_300001_SM_1000_NS7pointerIiNSA_8cuda_cub3tagENSA_11use_defaultESE_EEEEEE10policy1000ElNS7_10__identityENSA_6detail15normal_iteratorINSA_10device_ptrIxEEEEJPiEEEvT0_iT1_T2_DpNS2_10kernel_argIT3_EE_param_2[1],
	.param .align 8 .b8 _ZN3cub18CUB_300001_SM_10006detail9transform16transform_kernelINS2_10policy_hubILb1EN4cuda3std3__45tupleIJN6thrust24THRUST_300001_SM_1000_NS7pointerIiNSA_8cuda_cub3tagENSA_11use_defaultESE_EEEEEE10policy1000ElNS7_10__identityENSA_6detail15normal_iteratorINSA_10device_ptrIxEEEEJPiEEEvT0_iT1_T2_DpNS2_10kernel_argIT3_EE_param_3[8],
	.param .align 8 .b8 _ZN3cub18CUB_300001_SM_10006detail9transform16transform_kernelINS2_10policy_hubILb1EN4cuda3std3__45tupleIJN6thrust24THRUST_300001_SM_1000_NS7pointerIiNSA_8cuda_cub3tagENSA_11use_defaultESE_EEEEEE10policy1000ElNS7_10__identityENSA_6detail15normal_iteratorINSA_10device_ptrIxEEEEJPiEEEvT0_iT1_T2_DpNS2_10kernel_argIT3_EE_param_4[16]
)
.maxntid 128
{
	.reg .pred 	%p<51>;
	.reg .b32 	%r<102>;
	.reg .b64 	%rd<187>;

	ld.param.u64 	%rd25, [_ZN3cub18CUB_300001_SM_10006detail9transform16transform_kernelINS2_10policy_hubILb1EN4cuda3std3__45tupleIJN6thrust24THRUST_300001_SM_1000_NS7pointerIiNSA_8cuda_cub3tagENSA_11use_defaultESE_EEEEEE10policy1000ElNS7_10__identityENSA_6detail15normal_iteratorINSA_10device_ptrIxEEEEJPiEEEvT0_iT1_T2_DpNS2_10kernel_argIT3_EE_param_0];
	ld.param.u64 	%rd26, [_ZN3cub18CUB_300001_SM_10006detail9transform16transform_kernelINS2_10policy_hubILb1EN4cuda3std3__45tupleIJN6thrust24THRUST_300001_SM_1000_NS7pointerIiNSA_8cuda_cub3tagENSA_11use_defaultESE_EEEEEE10policy1000ElNS7_10__identityENSA_6detail15normal_iteratorINSA_10device_ptrIxEEEEJPiEEEvT0_iT1_T2_DpNS2_10kernel_argIT3_EE_param_4];
	ld.param.u64 	%rd27, [_ZN3cub18CUB_300001_SM_10006detail9transform16transform_kernelINS2_10policy_hubILb1EN4cuda3std3__45tupleIJN6thrust24THRUST_300001_SM_1000_NS7pointerIiNSA_8cuda_cub3tagENSA_11use_defaultESE_EEEEEE10policy1000ElNS7_10__identityENSA_6detail15normal_iteratorINSA_10device_ptrIxEEEEJPiEEEvT0_iT1_T2_DpNS2_10kernel_argIT3_EE_param_3];
	ld.param.u32 	%r60, [_ZN3cub18CUB_300001_SM_10006detail9transform16transform_kernelINS2_10policy_hubILb1EN4cuda3std3__45tupleIJN6thrust24THRUST_300001_SM_1000_NS7pointerIiNSA_8cuda_cub3tagENSA_11use_defaultESE_EEEEEE10policy1000ElNS7_10__identityENSA_6detail15normal_iteratorINSA_10device_ptrIxEEEEJPiEEEvT0_iT1_T2_DpNS2_10kernel_argIT3_EE_param_1];
	cvta.to.global.u64 	%rd1, %rd27;
	cvta.to.global.u64 	%rd2, %rd26;
	shl.b32 	%r1, %r60, 7;
	mov.u32 	%r61, %ctaid.x;
	cvt.u64.u32 	%rd28, %r61;
	cvt.s64.s32 	%rd29, %r1;
	mul.lo.s64 	%rd3, %rd29, %rd28;
	sub.s64 	%rd30, %rd25, %rd3;
	min.s64 	%rd31, %rd30, %rd29;
	cvt.u32.u64 	%r2, %rd31;
	shl.b32 	%r3, %r2, 2;
	mov.u32 	%r4, %tid.x;
	shl.b32 	%r88, %r4, 7;
	setp.ge.s32 	%p1, %r88, %r3;
	@%p1 bra 	$L__BB9_3;
	shl.b64 	%rd32, %rd3, 2;
	add.s64 	%rd33, %rd2, %rd32;
	mul.wide.u32 	%rd34, %r4, 128;
	add.s64 	%rd184, %rd33, %rd34;
$L__BB9_2:
	.pragma "nounroll";
	// begin inline asm
	prefetch.global.L2 [%rd184];
	// end inline asm
	add.s32 	%r88, %r88, 16384;
	add.s64 	%rd184, %rd184, 16384;
	setp.lt.s32 	%p2, %r88, %r3;
	@%p2 bra 	$L__BB9_2;
$L__BB9_3:
	shl.b64 	%rd36, %rd3, 2;
	add.s64 	%rd7, %rd2, %rd36;
	shl.b64 	%rd37, %rd3, 3;
	add.s64 	%rd8, %rd1, %rd37;
	setp.eq.s32 	%p3, %r1, %r2;
	@%p3 bra 	$L__BB9_75;
	setp.lt.s32 	%p4, %r60, 1;
	@%p4 bra 	$L__BB9_88;
	and.b32  	%r8, %r60, 15;
	setp.lt.u32 	%p5, %r60, 16;
	mov.b32 	%r97, 0;
	@%p5 bra 	$L__BB9_40;
	and.b32  	%r97, %r60, 2147483632;
	mov.b32 	%r91, 0;
$L__BB9_7:
	.pragma "nounroll";
	shl.b32 	%r64, %r91, 7;
	add.s32 	%r19, %r64, %r4;
	setp.ge.s32 	%p6, %r19, %r2;
	@%p6 bra 	$L__BB9_9;
	mul.wide.u32 	%rd38, %r19, 4;
	add.s64 	%rd39, %rd7, %rd38;
	ld.global.s32 	%rd40, [%rd39];
	mul.wide.u32 	%rd41, %r19, 8;
	add.s64 	%rd42, %rd8, %rd41;
	st.global.u64 	[%rd42], %rd40;
$L__BB9_9:
	add.s32 	%r20, %r19, 128;
	setp.ge.s32 	%p7, %r20, %r2;
	@%p7 bra 	$L__BB9_11;
	mul.wide.u32 	%rd43, %r20, 4;
	add.s64 	%rd44, %rd7, %rd43;
	ld.global.s32 	%rd45, [%rd44];
	mul.wide.u32 	%rd46, %r20, 8;
	add.s64 	%rd47, %rd8, %rd46;
	st.global.u64 	[%rd47], %rd45;
$L__BB9_11:
	add.s32 	%r21, %r19, 256;
	setp.ge.s32 	%p8, %r21, %r2;
	@%p8 bra 	$L__BB9_13;
	mul.wide.u32 	%rd48, %r21, 4;
	add.s64 	%rd49, %rd7, %rd48;
	ld.global.s32 	%rd50, [%rd49];
	mul.wide.u32 	%rd51, %r21, 8;
	add.s64 	%rd52, %rd8, %rd51;
	st.global.u64 	[%rd52], %rd50;
$L__BB9_13:
	add.s32 	%r22, %r19, 384;
	setp.ge.s32 	%p9, %r22, %r2;
	@%p9 bra 	$L__BB9_15;
	mul.wide.u32 	%rd53, %r22, 4;
	add.s64 	%rd54, %rd7, %rd53;
	ld.global.s32 	%rd55, [%rd54];
	mul.wide.u32 	%rd56, %r22, 8;
	add.s64 	%rd57, %rd8, %rd56;
	st.global.u64 	[%rd57], %rd55;
$L__BB9_15:
	add.s32 	%r23, %r19, 512;
	setp.ge.s32 	%p10, %r23, %r2;
	@%p10 bra 	$L__BB9_17;
	mul.wide.u32 	%rd58, %r23, 4;
	add.s64 	%rd59, %rd7, %rd58;
	ld.global.s32 	%rd60, [%rd59];
	mul.wide.u32 	%rd61, %r23, 8;
	add.s64 	%rd62, %rd8, %rd61;
	st.global.u64 	[%rd62], %rd60;
$L__BB9_17:
	add.s32 	%r24, %r19, 640;
	setp.ge.s32 	%p11, %r24, %r2;
	@%p11 bra 	$L__BB9_19;
	mul.wide.u32 	%rd63, %r24, 4;
	add.s64 	%rd64, %rd7, %rd63;
	ld.global.s32 	%rd65, [%rd64];
	mul.wide.u32 	%rd66, %r24, 8;
	add.s64 	%rd67, %rd8, %rd66;
	st.global.u64 	[%rd67], %rd65;
$L__BB9_19:
	add.s32 	%r25, %r19, 768;
	setp.ge.s32 	%p12, %r25, %r2;
	@%p12 bra 	$L__BB9_21;
	mul.wide.u32 	%rd68, %r25, 4;
	add.s64 	%rd69, %rd7, %rd68;
	ld.global.s32 	%rd70, [%rd69];
	mul.wide.u32 	%rd71, %r25, 8;
	add.s64 	%rd72, %rd8, %rd71;
	st.global.u64 	[%rd72], %rd70;
$L__BB9_21:
	add.s32 	%r26, %r19, 896;
	setp.ge.s32 	%p13, %r26, %r2;
	@%p13 bra 	$L__BB9_23;
	mul.wide.u32 	%rd73, %r26, 4;
	add.s64 	%rd74, %rd7, %rd73;
	ld.global.s32 	%rd75, [%rd74];
	mul.wide.u32 	%rd76, %r26, 8;
	add.s64 	%rd77, %rd8, %rd76;
	st.global.u64 	[%rd77], %rd75;
$L__BB9_23:
	add.s32 	%r27, %r19, 1024;
	setp.ge.s32 	%p14, %r27, %r2;
	@%p14 bra 	$L__BB9_25;
	mul.wide.u32 	%rd78, %r27, 4;
	add.s64 	%rd79, %rd7, %rd78;
	ld.global.s32 	%rd80, [%rd79];
	mul.wide.u32 	%rd81, %r27, 8;
	add.s64 	%rd82, %rd8, %rd81;
	st.global.u64 	[%rd82], %rd80;
$L__BB9_25:
	add.s32 	%r65, %r19, 1152;
	setp.ge.s32 	%p15, %r65, %r2;
	mul.wide.s32 	%rd83, %r65, 4;
	add.s64 	%rd17, %rd7, %rd83;
	mul.wide.s32 	%rd84, %r65, 8;
	add.s64 	%rd18, %rd8, %rd84;
	@%p15 bra 	$L__BB9_27;
	ld.global.s32 	%rd85, [%rd17];
	st.global.u64 	[%rd18], %rd85;
$L__BB9_27:
	add.s32 	%r66, %r19, 1280;
	setp.ge.s32 	%p16, %r66, %r2;
	@%p16 bra 	$L__BB9_29;
	ld.global.s32 	%rd86, [%rd17+512];
	st.global.u64 	[%rd18+1024], %rd86;
$L__BB9_29:
	add.s32 	%r67, %r19, 1408;
	setp.ge.s32 	%p17, %r67, %r2;
	@%p17 bra 	$L__BB9_31;
	ld.global.s32 	%rd87, [%rd17+1024];
	st.global.u64 	[%rd18+2048], %rd87;
$L__BB9_31:
	add.s32 	%r68, %r19, 1536;
	setp.ge.s32 	%p18, %r68, %r2;
	@%p18 bra 	$L__BB9_33;
	ld.global.s32 	%rd88, [%rd17+1536];
	st.global.u64 	[%rd18+3072], %rd88;
$L__BB9_33:
	add.s32 	%r69, %r19, 1664;
	setp.ge.s32 	%p19, %r69, %r2;
	@%p19 bra 	$L__BB9_35;
	ld.global.s32 	%rd89, [%rd17+2048];
	st.global.u64 	[%rd18+4096], %rd89;
$L__BB9_35:
	add.s32 	%r70, %r19, 1792;
	setp.ge.s32 	%p20, %r70, %r2;
	@%p20 bra 	$L__BB9_37;
	ld.global.s32 	%rd90, [%rd17+2560];
	st.global.u64 	[%rd18+5120], %rd90;
$L__BB9_37:
	add.s32 	%r71, %r19, 1920;
	setp.ge.s32 	%p21, %r71, %r2;
	@%p21 bra 	$L__BB9_39;
	ld.global.s32 	%rd91, [%rd17+3072];
	st.global.u64 	[%rd18+6144], %rd91;
$L__BB9_39:
	add.s32 	%r91, %r91, 16;
	setp.eq.s32 	%p22, %r91, %r97;
	@%p22 bra 	$L__BB9_40;
	bra.uni 	$L__BB9_7;
$L__BB9_40:
	setp.eq.s32 	%p23, %r8, 0;
	@%p23 bra 	$L__BB9_88;
	and.b32  	%r43, %r60, 7;
	setp.lt.u32 	%p24, %r8, 8;
	@%p24 bra 	$L__BB9_59;
	shl.b32 	%r72, %r97, 7;
	add.s32 	%r44, %r72, %r4;
	setp.ge.s32 	%p25, %r44, %r2;
	mul.wide.s32 	%rd92, %r44, 4;
	add.s64 	%rd21, %rd7, %rd92;
	mul.wide.s32 	%rd93, %r44, 8;
	add.s64 	%rd22, %rd8, %rd93;
	@%p25 bra 	$L__BB9_44;
	ld.global.s32 	%rd94, [%rd21];
	st.global.u64 	[%rd22], %rd94;
$L__BB9_44:
	add.s32 	%r73, %r44, 128;
	setp.ge.s32 	%p26, %r73, %r2;
	@%p26 bra 	$L__BB9_46;
	ld.global.s32 	%rd95, [%rd21+512];
	st.global.u64 	[%rd22+1024], %rd95;
$L__BB9_46:
	add.s32 	%r74, %r44, 256;
	setp.ge.s32 	%p27, %r74, %r2;
	@%p27 bra 	$L__BB9_48;
	ld.global.s32 	%rd96, [%rd21+1024];
	st.global.u64 	[%rd22+2048], %rd96;
$L__BB9_48:
	add.s32 	%r75, %r44, 384;
	setp.ge.s32 	%p28, %r75, %r2;
	@%p28 bra 	$L__BB9_50;
	ld.global.s32 	%rd97, [%rd21+1536];
	st.global.u64 	[%rd22+3072], %rd97;
$L__BB9_50:
	add.s32 	%r76, %r44, 512;
	setp.ge.s32 	%p29, %r76, %r2;
	@%p29 bra 	$L__BB9_52;
	ld.global.s32 	%rd98, [%rd21+2048];
	st.global.u64 	[%rd22+4096], %rd98;
$L__BB9_52:
	add.s32 	%r77, %r44, 640;
	setp.ge.s32 	%p30, %r77, %r2;
	@%p30 bra 	$L__BB9_54;
	ld.global.s32 	%rd99, [%rd21+2560];
	st.global.u64 	[%rd22+5120], %rd99;
$L__BB9_54:
	add.s32 	%r78, %r44, 768;
	setp.ge.s32 	%p31, %r78, %r2;
	@%p31 bra 	$L__BB9_56;
	ld.global.s32 	%rd100, [%rd21+3072];
	st.global.u64 	[%rd22+6144], %rd100;
$L__BB9_56:
	add.s32 	%r79, %r44, 896;
	setp.ge.s32 	%p32, %r79, %r2;
	@%p32 bra 	$L__BB9_58;
	ld.global.s32 	%rd101, [%rd21+3584];
	st.global.u64 	[%rd22+7168], %rd101;
$L__BB9_58:
	add.s32 	%r97, %r97, 8;
$L__BB9_59:
	setp.eq.s32 	%p33, %r43, 0;
	@%p33 bra 	$L__BB9_88;
	and.b32  	%r47, %r60, 3;
	setp.lt.u32 	%p34, %r43, 4;
	@%p34 bra 	$L__BB9_70;
	shl.b32 	%r80, %r97, 7;
	add.s32 	%r48, %r80, %r4;
	setp.ge.s32 	%p35, %r48, %r2;
	@%p35 bra 	$L__BB9_63;
	mul.wide.s32 	%rd102, %r48, 4;
	add.s64 	%rd103, %rd7, %rd102;
	ld.global.s32 	%rd104, [%rd103];
	mul.wide.s32 	%rd105, %r48, 8;
	add.s64 	%rd106, %rd8, %rd105;
	st.global.u64 	[%rd106], %rd104;
$L__BB9_63:
	add.s32 	%r49, %r48, 128;
	setp.ge.s32 	%p36, %r49, %r2;
	@%p36 bra 	$L__BB9_65;
	mul.wide.s32 	%rd107, %r49, 4;
	add.s64 	%rd108, %rd7, %rd107;
	ld.global.s32 	%rd109, [%rd108];
	mul.wide.s32 	%rd110, %r49, 8;
	add.s64 	%rd111, %rd8, %rd110;
	st.global.u64 	[%rd111], %rd109;
$L__BB9_65:
	add.s32 	%r50, %r48, 256;
	setp.ge.s32 	%p37, %r50, %r2;
	@%p37 bra 	$L__BB9_67;
	mul.wide.s32 	%rd112, %r50, 4;
	add.s64 	%rd113, %rd7, %rd112;
	ld.global.s32 	%rd114, [%rd113];
	mul.wide.s32 	%rd115, %r50, 8;
	add.s64 	%rd116, %rd8, %rd115;
	st.global.u64 	[%rd116], %rd114;
$L__BB9_67:
	add.s32 	%r51, %r48, 384;
	setp.ge.s32 	%p38, %r51, %r2;
	@%p38 bra 	$L__BB9_69;
	mul.wide.s32 	%rd117, %r51, 4;
	add.s64 	%rd118, %rd7, %rd117;
	ld.global.s32 	%rd119, [%rd118];
	mul.wide.s32 	%rd120, %r51, 8;
	add.s64 	%rd121, %rd8, %rd120;
	st.global.u64 	[%rd121], %rd119;
$L__BB9_69:
	add.s32 	%r97, %r97, 4;
$L__BB9_70:
	setp.eq.s32 	%p39, %r47, 0;
	@%p39 bra 	$L__BB9_88;
	shl.b32 	%r81, %r97, 7;
	add.s32 	%r101, %r4, %r81;
	neg.s32 	%r100, %r47;
$L__BB9_72:
	.pragma "nounroll";
	setp.ge.s32 	%p40, %r101, %r2;
	@%p40 bra 	$L__BB9_74;
	mul.wide.s32 	%rd124, %r101, 4;
	add.s64 	%rd125, %rd7, %rd124;
	ld.global.s32 	%rd126, [%rd125];
	mul.wide.s32 	%rd127, %r101, 8;
	add.s64 	%rd128, %rd8, %rd127;
	st.global.u64 	[%rd128], %rd126;
$L__BB9_74:
	add.s32 	%r101, %r101, 128;
	add.s32 	%r100, %r100, 1;
	setp.ne.s32 	%p41, %r100, 0;
	@%p41 bra 	$L__BB9_72;
	bra.uni 	$L__BB9_88;
$L__BB9_75:
	setp.lt.s32 	%p42, %r60, 1;
	@%p42 bra 	$L__BB9_88;
	and.b32  	%r10, %r60, 15;
	setp.lt.u32 	%p43, %r60, 16;
	mov.b32 	%r93, 0;
	@%p43 bra 	$L__BB9_79;
	and.b32  	%r93, %r60, 2147483632;
	neg.s32 	%r90, %r93;
	add.s64 	%rd130, %rd36, %rd2;
	add.s64 	%rd9, %rd130, 1536;
	add.s32 	%r89, %r4, 1152;
	add.s64 	%rd132, %rd37, %rd1;
	add.s64 	%rd10, %rd132, 3072;
	mul.wide.u32 	%rd133, %r4, 8;
	add.s64 	%rd134, %rd132, %rd133;
	add.s64 	%rd186, %rd134, 4096;
	mul.wide.u32 	%rd135, %r4, 4;
	add.s64 	%rd136, %rd130, %rd135;
	add.s64 	%rd185, %rd136, 2048;
$L__BB9_78:
	.pragma "nounroll";
	mul.wide.s32 	%rd137, %r89, 4;
	add.s64 	%rd138, %rd9, %rd137;
	mul.wide.s32 	%rd139, %r89, 8;
	add.s64 	%rd140, %rd10, %rd139;
	ld.global.s32 	%rd141, [%rd185+-2048];
	st.global.u64 	[%rd186+-4096], %rd141;
	ld.global.s32 	%rd142, [%rd185+-1536];
	st.global.u64 	[%rd186+-3072], %rd142;
	ld.global.s32 	%rd143, [%rd185+-1024];
	st.global.u64 	[%rd186+-2048], %rd143;
	ld.global.s32 	%rd144, [%rd185+-512];
	st.global.u64 	[%rd186+-1024], %rd144;
	ld.global.s32 	%rd145, [%rd185];
	st.global.u64 	[%rd186], %rd145;
	ld.global.s32 	%rd146, [%rd185+512];
	st.global.u64 	[%rd186+1024], %rd146;
	ld.global.s32 	%rd147, [%rd185+1024];
	st.global.u64 	[%rd186+2048], %rd147;
	ld.global.s32 	%rd148, [%rd185+1536];
	st.global.u64 	[%rd186+3072], %rd148;
	ld.global.s32 	%rd149, [%rd185+2048];
	st.global.u64 	[%rd186+4096], %rd149;
	ld.global.s32 	%rd150, [%rd138+-1536];
	st.global.u64 	[%rd140+-3072], %rd150;
	ld.global.s32 	%rd151, [%rd138+-1024];
	st.global.u64 	[%rd140+-2048], %rd151;
	ld.global.s32 	%rd152, [%rd138+-512];
	st.global.u64 	[%rd140+-1024], %rd152;
	ld.global.s32 	%rd153, [%rd138];
	st.global.u64 	[%rd140], %rd153;
	ld.global.s32 	%rd154, [%rd138+512];
	st.global.u64 	[%rd140+1024], %rd154;
	ld.global.s32 	%rd155, [%rd138+1024];
	st.global.u64 	[%rd140+2048], %rd155;
	ld.global.s32 	%rd156, [%rd138+1536];
	st.global.u64 	[%rd140+3072], %rd156;
	add.s32 	%r90, %r90, 16;
	add.s32 	%r89, %r89, 2048;
	add.s64 	%rd186, %rd186, 16384;
	add.s64 	%rd185, %rd185, 8192;
	setp.eq.s32 	%p44, %r90, 0;
	@%p44 bra 	$L__BB9_79;
	bra.uni 	$L__BB9_78;
$L__BB9_79:
	setp.eq.s32 	%p45, %r10, 0;
	@%p45 bra 	$L__BB9_88;
	and.b32  	%r30, %r60, 7;
	setp.lt.u32 	%p46, %r10, 8;
	@%p46 bra 	$L__BB9_82;
	shl.b32 	%r83, %r93, 7;
	add.s32 	%r84, %r83, %r4;
	mul.wide.s32 	%rd157, %r84, 4;
	add.s64 	%rd158, %rd7, %rd157;
	ld.global.s32 	%rd159, [%rd158];
	mul.wide.s32 	%rd160, %r84, 8;
	add.s64 	%rd161, %rd8, %rd160;
	st.global.u64 	[%rd161], %rd159;
	ld.global.s32 	%rd162, [%rd158+512];
	st.global.u64 	[%rd161+1024], %rd162;
	ld.global.s32 	%rd163, [%rd158+1024];
	st.global.u64 	[%rd161+2048], %rd163;
	ld.global.s32 	%rd164, [%rd158+1536];
	st.global.u64 	[%rd161+3072], %rd164;
	ld.global.s32 	%rd165, [%rd158+2048];
	st.global.u64 	[%rd161+4096], %rd165;
	ld.global.s32 	%rd166, [%rd158+2560];
	st.global.u64 	[%rd161+5120], %rd166;
	ld.global.s32 	%rd167, [%rd158+3072];
	st.global.u64 	[%rd161+6144], %rd167;
	ld.global.s32 	%rd168, [%rd158+3584];
	st.global.u64 	[%rd161+7168], %rd168;
	add.s32 	%r93, %r93, 8;
$L__BB9_82:
	setp.eq.s32 	%p47, %r30, 0;
	@%p47 bra 	$L__BB9_88;
	and.b32  	%r33, %r60, 3;
	setp.lt.u32 	%p48, %r30, 4;
	@%p48 bra 	$L__BB9_85;
	shl.b32 	%r85, %r93, 7;
	add.s32 	%r86, %r85, %r4;
	mul.wide.s32 	%rd169, %r86, 4;
	add.s64 	%rd170, %rd7, %rd169;
	ld.global.s32 	%rd171, [%rd170];
	mul.wide.s32 	%rd172, %r86, 8;
	add.s64 	%rd173, %rd8, %rd172;
	st.global.u64 	[%rd173], %rd171;
	ld.global.s32 	%rd174, [%rd170+512];
	st.global.u64 	[%rd173+1024], %rd174;
	ld.global.s32 	%rd175, [%rd170+1024];
	st.global.u64 	[%rd173+2048], %rd175;
	ld.global.s32 	%rd176, [%rd170+1536];
	st.global.u64 	[%rd173+3072], %rd176;
	add.s32 	%r93, %r93, 4;
$L__BB9_85:
	setp.eq.s32 	%p49, %r33, 0;
	@%p49 bra 	$L__BB9_88;
	add.s64 	%rd19, %rd1, %rd37;
	shl.b32 	%r87, %r93, 7;
	add.s32 	%r96, %r4, %r87;
	shl.b64 	%rd178, %rd3, 2;
	add.s64 	%rd20, %rd2, %rd178;
	neg.s32 	%r95, %r33;
$L__BB9_87:
	.pragma "nounroll";
	mul.wide.s32 	%rd179, %r96, 8;
	add.s64 	%rd180, %rd19, %rd179;
	mul.wide.s32 	%rd181, %r96, 4;
	add.s64 	%rd182, %rd20, %rd181;
	ld.global.s32 	%rd183, [%rd182];
	st.global.u64 	[%rd180], %rd183;
	add.s32 	%r96, %r96, 128;
	add.s32 	%r95, %r95, 1;
	setp.eq.s32 	%p50, %r95, 0;
	@%p50 bra 	$L__BB9_88;
	bra.uni 	$L__BB9_87;
$L__BB9_88:
	ret;

}


// ===== COMPILED SASS (sm_100) =====

	.target	sm_100

	.elftype	@"ET_EXEC"


//--------------------- .note.nv.tkinfo           --------------------------
	.section	.note.nv.tkinfo,"",@"SHT_NOTE"
	.sectionflags	@"SHF_NOTE_NV_TKINFO"
	.tkinfo
        /*0018*/ 	.word	0x00000002
        /*0030*/ 	.string	""
        /*0030*/ 	.string	"ptxas"
        /*0030*/ 	.string	"Cuda compilation tools, release 13.0, V13.0.88"
        /*0030*/ 	.string	"Build cuda_13.0.r13.0/compiler.36424714_0"
        /*0030*/ 	.string	"-arch sm_100 -m 64 "



//--------------------- .note.nv.cuinfo           --------------------------
	.section	.note.nv.cuinfo,"",@"SHT_NOTE"
	.sectionflags	@"SHF_NOTE_NV_CUINFO"
        /*0018*/ 	.short	0x0002
        /*001a*/ 	.short	0x0064
        /*001c*/ 	.short	0x0082
	.zero		2


//--------------------- .nv.info                  --------------------------
	.section	.nv.info,"",@"SHT_CUDA_INFO"
	.align	4


	//----- nvinfo : EIATTR_REGCOUNT
	.align		4
        /*0000*/ 	.byte	0x04, 0x2f
        /*0002*/ 	.short	(.L_45 - .L_44)
	.align		4
.L_44:
        /*0004*/ 	.word	index@(_Z13reduce_healthPxPiS_S0_i)
        /*0008*/ 	.word	0x0000000c


	//----- nvinfo : EIATTR_FRAME_SIZE
	.align		4
.L_45:
        /*000c*/ 	.byte	0x04, 0x11
        /*000e*/ 	.short	(.L_47 - .L_46)
	.align		4
.L_46:
        /*0010*/ 	.word	index@(_Z13reduce_healthPxPiS_S0_i)
        /*0014*/ 	.word	0x00000000


	//----- nvinfo : EIATTR_REGCOUNT
	.align		4
.L_47:
        /*0018*/ 	.byte	0x04, 0x2f
        /*001a*/ 	.short	(.L_49 - .L_48)
	.align		4
.L_48:
        /*001c*/ 	.word	index@(_Z21copy_health_and_scorePiPxS0_S0_i)
        /*0020*/ 	.word	0x00000010


	//----- nvinfo : EIATTR_FRAME_SIZE
	.align		4
.L_49:
        /*0024*/ 	.byte	0x04, 0x11
        /*0026*/ 	.short	(.L_51 - .L_50)
	.align		4
.L_50:
        /*0028*/ 	.word	index@(_Z21copy_health_and_scorePiPxS0_S0_i)
        /*002c*/ 	.word	0x00000000


	//----- nvinfo : EIATTR_REGCOUNT
	.align		4
.L_51:
        /*0030*/ 	.byte	0x04, 0x2f
        /*0032*/ 	.short	(.L_53 - .L_52)
	.align		4
.L_52:
        /*0034*/ 	.word	index@(_Z9play_fastPiPxS0_S0_i)
        /*0038*/ 	.word	0x00000016


	//----- nvinfo : EIATTR_FRAME_SIZE
	.align		4
.L_53:
        /*003c*/ 	.byte	0x04, 0x11
        /*003e*/ 	.short	(.L_55 - .L_54)
	.align		4
.L_54:
        /*0040*/ 	.word	index@($__internal_1_$__cuda_sm3x_div_rn_noftz_f32_slowpath)
        /*0044*/ 	.word	0x00000000


	//----- nvinfo : EIATTR_FRAME_SIZE
	.align		4
.L_55:
        /*0048*/ 	.byte	0x04, 0x11
        /*004a*/ 	.short	(.L_57 - .L_56)
	.align		4
.L_56:
        /*004c*/ 	.word	index@(_Z9play_fastPiPxS0_S0_i)
        /*0050*/ 	.word	0x00000000


	//----- nvinfo : EIATTR_REGCOUNT
	.align		4
.L_57:
        /*0054*/ 	.byte	0x04, 0x2f
        /*0056*/ 	.short	(.L_59 - .L_58)
	.align		4
.L_58:
        /*0058*/ 	.word	index@(_Z9play_gamePxS_S_PiS_S_ii)
        /*005c*/ 	.word	0x00000020


	//----- nvinfo : EIATTR_FRAME_SIZE
	.align		4
.L_59:
        /*0060*/ 	.byte	0x04, 0x11
        /*0062*/ 	.short	(.L_61 - .L_60)
	.align		4
.L_60:
        /*0064*/ 	.word	index@($__internal_0_$__cuda_sm20_rem_s64)
        /*0068*/ 	.word	0x00000000


	//----- nvinfo : EIATTR_FRAME_SIZE
	.align		4
.L_61:
        /*006c*/ 	.byte	0x04, 0x11
        /*006e*/ 	.short	(.L_63 - .L_62)
	.align		4
.L_62:
        /*0070*/ 	.word	index@(_Z9play_gamePxS_S_PiS_S_ii)
        /*0074*/ 	.word	0x00000000


	//----- nvinfo : EIATTR_REGCOUNT
	.align		4
.L_63:
        /*0078*/ 	.byte	0x04, 0x2f
        /*007a*/ 	.short	(.L_65 - .L_64)
	.align		4
.L_64:
        /*007c*/ 	.word	index@(_ZN3cub18CUB_300001_SM_10006detail11EmptyKernelIvEEvv)
        /*0080*/ 	.word	0x00000004


	//----- nvinfo : EIATTR_FRAME_SIZE
	.align		4
.L_65:
        /*0084*/ 	.byte	0x04, 0x11
        /*0086*/ 	.short	(.L_67 - .L_66)
	.align		4
.L_66:
        /*0088*/ 	.word	index@(_ZN3cub18CUB_300001_SM_10006detail11EmptyKernelIvEEvv)
        /*008c*/ 	.word	0x00000000


	//----- nvinfo : EIATTR_REGCOUNT
	.align		4
.L_67:
        /*0090*/ 	.byte	0x04, 0x2f
        /*0092*/ 	.short	(.L_69 - .L_68)
	.align		4
.L_68:
        /*0094*/ 	.word	index@(_ZN3cub18CUB_300001_SM_10006detail8for_each13static_kernelINS2_12policy_hub_t12policy_500_tEmN6thrust24THRUST_300001_SM_1000_NS8cuda_cub20__uninitialized_fill7functorINS7_10device_ptrIxEExEEEEvT0_T1_)
        /*0098*/ 	.word	0x00000009


	//----- nvinfo : EIATTR_FRAME_SIZE
	.align		4
.L_69:
        /*009c*/ 	.byte	0x04, 0x11
        /*009e*/ 	.short	(.L_71 - .L_70)
	.align		4
.L_70:
        /*00a0*/ 	.word	index@(_ZN3cub18CUB_300001_SM_10006detail8for_each13static_kernelINS2_12policy_hub_t12policy_500_tEmN6thrust24THRUST_300001_SM_1000_NS8cuda_cub20__uninitialized_fill7functorINS7_10device_ptrIxEExEEEEvT0_T1_)
        /*00a4*/ 	.word	0x00000000


	//----- nvinfo : EIATTR_REGCOUNT
	.align		4
.L_71:
        /*00a8*/ 	.byte	0x04, 0x2f
        /*00aa*/ 	.short	(.L_73 - .L_72)
	.align		4
.L_72:
        /*00ac*/ 	.word	index@(_ZN3cub18CUB_300001_SM_10006detail8for_each13static_kernelINS2_12policy_hub_t12policy_500_tEmN6thrust24THRUST_300001_SM_1000_NS8cuda_cub20__uninitialized_fill7functorINS7_10device_ptrIiEEiEEEEvT0_T1_)
        /*00b0*/ 	.word	0x00000008


	//----- nvinfo : EIATTR_FRAME_SIZE
	.align		4
.L_73:
        /*00b4*/ 	.byte	0x04, 0x11
        /*00b6*/ 	.short	(.L_75 - .L_74)
	.align		4
.L_74:
        /*00b8*/ 	.word	index@(_ZN3cub18CUB_300001_SM_10006detail8for_each13static_kernelINS2_12policy_hub_t12policy_500_tEmN6thrust24THRUST_300001_SM_1000_NS8cuda_cub20__uninitialized_fill7functorINS7_10device_ptrIiEEiEEEEvT0_T1_)
        /*00bc*/ 	.word	0x00000000


	//----- nvinfo : EIATTR_REGCOUNT
	.align		4
.L_75:
        /*00c0*/ 	.byte	0x04, 0x2f
        /*00c2*/ 	.short	(.L_77 - .L_76)
	.align		4
.L_76:
        /*00c4*/ 	.word	index@(_ZN3cub18CUB_300001_SM_10006detail8for_each13static_kernelINS2_12policy_hub_t12policy_500_tElN6thrust24THRUST_300001_SM_1000_NS8cuda_cub20__uninitialized_copy7functorINS7_6detail15normal_iteratorINS7_10device_ptrIxEEEENS7_7pointerIxNS8_3tagENS7_11use_defaultESI_EEEEEEvT0_T1_)
        /*00c8*/ 	.word	0x0000000c


	//----- nvinfo : EIATTR_FRAME_SIZE
	.align		4
.L_77:
        /*00cc*/ 	.byte	0x04, 0x11
        /*00ce*/ 	.short	(.L_79 - .L_78)
	.align		4
.L_78:
        /*00d0*/ 	.word	index@(_ZN3cub18CUB_300001_SM_10006detail8for_each13static_kernelINS2_12policy_hub_t12policy_500_tElN6thrust24THRUST_300001_SM_1000_NS8cuda_cub20__uninitialized_copy7functorINS7_6detail15normal_iteratorINS7_10device_ptrIxEEEENS7_7pointerIxNS8_3tagENS7_11use_defaultESI_EEEEEEvT0_T1_)
        /*00d4*/ 	.word	0x00000000


	//----- nvinfo : EIATTR_REGCOUNT
	.align		4
.L_79:
        /*00d8*/ 	.byte	0x04, 0x2f
        /*00da*/ 	.short	(.L_81 - .L_80)
	.align		4
.L_80:
        /*00dc*/ 	.word	index@(_ZN3cub18CUB_300001_SM_10006detail9transform16transform_kernelINS2_10policy_hubILb1EN4cuda3std3__45tupleIJN6thrust24THRUST_300001_SM_1000_NS7pointerIiNSA_8cuda_cub3tagENSA_11use_defaultESE_EEEEEE10policy1000EiNS7_10__identityENSA_6detail15normal_iteratorINSA_10device_ptrIxEEEEJPiEEEvT0_iT1_T2_DpNS2_10kernel_argIT3_EE)
        /*00e0*/ 	.word	0x00000020


	//----- nvinfo : EIATTR_FRAME_SIZE
	.align		4
.L_81:
        /*00e4*/ 	.byte	0x04, 0x11
        /*00e6*/ 	.short	(.L_83 - .L_82)
	.align		4
.L_82:
        /*00e8*/ 	.word	index@(_ZN3cub18CUB_300001_SM_10006detail9transform16transform_kernelINS2_10policy_hubILb1EN4cuda3std3__45tupleIJN6thrust24THRUST_300001_SM_1000_NS7pointerIiNSA_8cuda_cub3tagENSA_11use_defaultESE_EEEEEE10policy1000EiNS7_10__identityENSA_6detail15normal_iteratorINSA_10device_ptrIxEEEEJPiEEEvT0_iT1_T2_DpNS2_10kernel_argIT3_EE)
        /*00ec*/ 	.word	0x00000000


	//----- nvinfo : EIATTR_REGCOUNT
	.align		4
.L_83:
        /*00f0*/ 	.byte	0x04, 0x2f
        /*00f2*/ 	.short	(.L_85 - .L_84)
	.align		4
.L_84:
        /*00f4*/ 	.word	index@(_ZN3cub18CUB_300001_SM_10006detail9transform16transform_kernelINS2_10policy_hubILb1EN4cuda3std3__45tupleIJN6thrust24THRUST_300001_SM_1000_NS7pointerIiNSA_8cuda_cub3tagENSA_11use_defaultESE_EEEEEE10policy1000ElNS7_10__identityENSA_6detail15normal_iteratorINSA_10device_ptrIxEEEEJPiEEEvT0_iT1_T2_DpNS2_10kernel_argIT3_EE)
        /*00f8*/ 	.word	0x00000020


	//----- nvinfo : EIATTR_FRAME_SIZE
	.align		4
.L_85:
        /*00fc*/ 	.byte	0x04, 0x11
        /*00fe*/ 	.short	(.L_87 - .L_86)
	.align		4
.L_86:
        /*0100*/ 	.word	index@(_ZN3cub18CUB_300001_SM_10006detail9transform16transform_kernelINS2_10policy_hubILb1EN4cuda3std3__45tupleIJN6thrust24THRUST_300001_SM_1000_NS7pointerIiNSA_8cuda_cub3tagENSA_11use_defaultESE_EEEEEE10policy1000ElNS7_10__identityENSA_6detail15normal_iteratorINSA_10device_ptrIxEEEEJPiEEEvT0_iT1_T2_DpNS2_10kernel_argIT3_EE)
        /*0104*/ 	.word	0x00000000


	//----- nvinfo : EIATTR_MIN_STACK_SIZE
	.align		4
.L_87:
        /*0108*/ 	.byte	0x04, 0x12
        /*010a*/ 	.short	(.L_89 - .L_88)
	.align		4
.L_88:
        /*010c*/ 	.word	index@(_ZN3cub18CUB_300001_SM_10006detail9transform16transform_kernelINS2_10policy_hubILb1EN4cuda3std3__45tupleIJN6thrust24THRUST_300001_SM_1000_NS7pointerIiNSA_8cuda_cub3tagENSA_11use_defaultESE_EEEEEE10policy1000ElNS7_10__identityENSA_6detail15normal_iteratorINSA_10device_ptrIxEEEEJPiEEEvT0_iT1_T2_DpNS2_10kernel_argIT3_EE)
        /*0110*/ 	.word	0x00000000


	//----- nvinfo : EIATTR_MIN_STACK_SIZE
	.align		4
.L_89:
        /*0114*/ 	.byte	0x04, 0x12
        /*0116*/ 	.short	(.L_91 - .L_90)
	.align		4
.L_90:
        /*0118*/ 	.word	index@(_ZN3cub18CUB_300001_SM_10006detail9transform16transform_kernelINS2_10policy_hubILb1EN4cuda3std3__45tupleIJN6thrust24THRUST_300001_SM_1000_NS7pointerIiNSA_8cuda_cub3tagENSA_11use_defaultESE_EEEEEE10policy1000EiNS7_10__identityENSA_6detail15normal_iteratorINSA_10device_ptrIxEEEEJPiEEEvT0_iT1_T2_DpNS2_10kernel_argIT3_EE)
        /*011c*/ 	.word	0x00000000


	//----- nvinfo : EIATTR_MIN_STACK_SIZE
	.align		4
.L_91:
        /*0120*/ 	.byte	0x04, 0x12
        /*0122*/ 	.short	(.L_93 - .L_92)
	.align		4
.L_92:
        /*0124*/ 	.word	index@(_ZN3cub18CUB_300001_SM_10006detail8for_each13static_kernelINS2_12policy_hub_t12policy_500_tElN6thrust24THRUST_300001_SM_1000_NS8cuda_cub20__uninitialized_copy7functorINS7_6detail15normal_iteratorINS7_10device_ptrIxEEEENS7_7pointerIxNS8_3tagENS7_11use_defaultESI_EEEEEEvT0_T1_)
        /*0128*/ 	.word	0x00000000


	//----- nvinfo : EIATTR_MIN_STACK_SIZE
	.align		4
.L_93:
        /*012c*/ 	.byte	0x04, 0x12
        /*012e*/ 	.short	(.L_95 - .L_94)
	.align		4
.L_94:
        /*0130*/ 	.word	index@(_ZN3cub18CUB_300001_SM_10006detail8for_each13static_kernelINS2_12policy_hub_t12policy_500_tEmN6thrust24THRUST_300001_SM_1000_NS8cuda_cub20__uninitialized_fill7functorINS7_10device_ptrIiEEiEEEEvT0_T1_)
        /*0134*/ 	.word	0x00000000


	//----- nvinfo : EIATTR_MIN_STACK_SIZE
	.align		4
.L_95:
        /*0138*/ 	.byte	0x04, 0x12
        /*013a*/ 	.short	(.L_97 - .L_96)
	.align		4
.L_96:
        /*013c*/ 	.word	index@(_ZN3cub18CUB_300001_SM_10006detail8for_each13static_kernelINS2_12policy_hub_t12policy_500_tEmN6thrust24THRUST_300001_SM_1000_NS8cuda_cub20__uninitialized_fill7functorINS7_10device_ptrIxEExEEEEvT0_T1_)
        /*0140*/ 	.word	0x00000000


	//----- nvinfo : EIATTR_MIN_STACK_SIZE
	.align		4
.L_97:
        /*0144*/ 	.byte	0x04, 0x12
        /*0146*/ 	.short	(.L_99 - .L_98)
	.align		4
.L_98:
        /*0148*/ 	.word	index@(_ZN3cub18CUB_300001_SM_10006detail11EmptyKernelIvEEvv)
        /*014c*/ 	.word	0x00000000


	//----- nvinfo : EIATTR_MIN_STACK_SIZE
	.align		4
.L_99:
        /*0150*/ 	.byte	0x04, 0x12
        /*0152*/ 	.short	(.L_101 - .L_100)
	.align		4
.L_100:
        /*0154*/ 	.word	index@(_Z9play_gamePxS_S_PiS_S_ii)
        /*0158*/ 	.word	0x00000000


	//----- nvinfo : EIATTR_MIN_STACK_SIZE
	.align		4
.L_101:
        /*015c*/ 	.byte	0x04, 0x12
        /*015e*/ 	.short	(.L_103 - .L_102)
	.align		4
.L_102:
        /*0160*/ 	.word	index@(_Z9play_fastPiPxS0_S0_i)
        /*0164*/ 	.word	0x00000000


	//----- nvinfo : EIATTR_MIN_STACK_SIZE
	.align		4
.L_103:
        /*0168*/ 	.byte	0x04, 0x12
        /*016a*/ 	.short	(.L_105 - .L_104)
	.align		4
.L_104:
        /*016c*/ 	.word	index@(_Z21copy_health_and_scorePiPxS0_S0_i)
        /*0170*/ 	.word	0x00000000


	//----- nvinfo : EIATTR_MIN_STACK_SIZE
	.align		4
.L_105:
        /*0174*/ 	.byte	0x04, 0x12
        /*0176*/ 	.short	(.L_107 - .L_106)
	.align		4
.L_106:
        /*0178*/ 	.word	index@(_Z13reduce_healthPxPiS_S0_i)
        /*017c*/ 	.word	0x00000000
.L_107:


//--------------------- .nv.compat                --------------------------
	.section	.nv.compat,"",@"SHT_CUDA_COMPAT_INFO"
	.align	4
        /*0000*/ 	.byte	0x02, 0x09, 0x00, 0x00, 0x02, 0x02, 0x01, 0x00, 0x02, 0x05, 0x05, 0x00, 0x03, 0x07, 0x01, 0x01
        /*0010*/ 	.byte	0x02, 0x03, 0x00, 0x00, 0x02, 0x06, 0x01, 0x00, 0x04, 0x0b, 0x08, 0x00, 0x01, 0x00, 0x00, 0x00
        /*0020*/ 	.byte	0x00, 0x00, 0x00, 0x00


//--------------------- .nv.info._ZN3cub18CUB_300001_SM_10006detail9transform16transform_kernelINS2_10policy_hubILb1EN4cuda3std3__45tupleIJN6thrust24THRUST_300001_SM_1000_NS7pointerIiNSA_8cuda_cub3tagENSA_11use_defaultESE_EEEEEE10policy1000ElNS7_10__identityENSA_6detail15normal_iteratorINSA_10device_ptrIxEEEEJPiEEEvT0_iT1_T2_DpNS2_10kernel_argIT3_EE --------------------------
	.section	.nv.info._ZN3cub18CUB_300001_SM_10006detail9transform16transform_kernelINS2_10policy_hubILb1EN4cuda3std3__45tupleIJN6thrust24THRUST_300001_SM_1000_NS7pointerIiNSA_8cuda_cub3tagENSA_11use_defaultESE_EEEEEE10policy1000ElNS7_10__identityENSA_6detail15normal_iteratorINSA_10device_ptrIxEEEEJPiEEEvT0_iT1_T2_DpNS2_10kernel_argIT3_EE,"",@"SHT_CUDA_INFO"
	.sectionflags	@""
	.align	4


	//----- nvinfo : EIATTR_CUDA_API_VERSION
	.align		4
        /*0000*/ 	.byte	0x04, 0x37
        /*0002*/ 	.short	(.L_109 - .L_108)
.L_108:
        /*0004*/ 	.word	0x00000082


	//----- nvinfo : EIATTR_KPARAM_INFO
	.align		4
.L_109:
        /*0008*/ 	.byte	0x04, 0x17
        /*000a*/ 	.short	(.L_111 - .L_110)
.L_110:
        /*000c*/ 	.word	0x00000000
        /*0010*/ 	.short	0x0004
        /*0012*/ 	.short	0x0018
        /*0014*/ 	.byte	0x00, 0xf0, 0x41, 0x00


	//----- nvinfo : EIATTR_KPARAM_INFO
	.align		4
.L_111:
        /*0018*/ 	.byte	0x04, 0x17
        /*001a*/ 	.short	(.L_113 - .L_112)
.L_112:
        /*001c*/ 	.word	0x00000000
        /*0020*/ 	.short	0x0003
        /*0022*/ 	.short	0x0010
        /*0024*/ 	.byte	0x00, 0xf0, 0x21, 0x00


	//----- nvinfo : EIATTR_KPARAM_INFO
	.align		4
.L_113:
        /*0028*/ 	.byte	0x04, 0x17
        /*002a*/ 	.short	(.L_115 - .L_114)
.L_114:
        /*002c*/ 	.word	0x00000000
        /*0030*/ 	.short	0x0002
        /*0032*/ 	.short	0x000c
        /*0034*/ 	.byte	0x00, 0xf0, 0x05, 0x00


	//----- nvinfo : EIATTR_KPARAM_INFO
	.align		4
.L_115:
        /*0038*/ 	.byte	0x04, 0x17
        /*003a*/ 	.short	(.L_117 - .L_116)
.L_116:
        /*003c*/ 	.word	0x00000000
        /*0040*/ 	.short	0x0001
        /*0042*/ 	.short	0x0008
        /*0044*/ 	.byte	0x00, 0xf0, 0x11, 0x00


	//----- nvinfo : EIATTR_KPARAM_INFO
	.align		4
.L_117:
        /*0048*/ 	.byte	0x04, 0x17
        /*004a*/ 	.short	(.L_119 - .L_118)
.L_118:
        /*004c*/ 	.word	0x00000000
        /*0050*/ 	.short	0x0000
        /*0052*/ 	.short	0x0000
        /*0054*/ 	.byte	0x00, 0xf0, 0x21, 0x00


	//----- nvinfo : EIATTR_SPARSE_MMA_MASK
	.align		4
.L_119:
        /*0058*/ 	.byte	0x03, 0x50
        /*005a*/ 	.short	0x0000


	//----- nvinfo : EIATTR_MAXREG_COUNT
	.align		4
        /*005c*/ 	.byte	0x03, 0x1b
        /*005e*/ 	.short	0x00ff


	//----- nvinfo : EIATTR_MERCURY_ISA_VERSION
	.align		4
        /*0060*/ 	.byte	0x03, 0x5f
        /*0062*/ 	.short	0x0101


	//----- nvinfo : EIATTR_VRC_CTA_INIT_COUNT
	.align		4
        /*0064*/ 	.byte	0x02, 0x4a
	.zero		1
	.zero		1


	//----- nvinfo : EIATTR_EXIT_INSTR_OFFSETS
	.align		4
        /*0068*/ 	.byte	0x04, 0x1c
        /*006a*/ 	.short	(.L_121 - .L_120)


	//   ....[0]....
.L_120:
        /*006c*/ 	.word	0x00000310


	//   ....[1]....
        /*0070*/ 	.word	0x000011b0


	//   ....[2]....
        /*0074*/ 	.word	0x00001660


	//   ....[3]....
        /*0078*/ 	.word	0x00001880


	//   ....[4]....
        /*007c*/ 	.word	0x00001950


	//   ....[5]....
        /*0080*/ 	.word	0x00001980


	//   ....[6]....
        /*0084*/ 	.word	0x00001ea0


	//   ....[7]....
        /*0088*/ 	.word	0x000020b0


	//   ....[8]....
        /*008c*/ 	.word	0x00002200


	//   ....[9]....
        /*0090*/ 	.word	0x00002300


	//----- nvinfo : EIATTR_MAX_THREADS
	.align		4
.L_121:
        /*0094*/ 	.byte	0x04, 0x05
        /*0096*/ 	.short	(.L_123 - .L_122)
.L_122:
        /*0098*/ 	.word	0x00000080
        /*009c*/ 	.word	0x00000001
        /*00a0*/ 	.word	0x00000001


	//----- nvinfo : EIATTR_CRS_STACK_SIZE
	.align		4
.L_123:
        /*00a4*/ 	.byte	0x04, 0x1e
        /*00a6*/ 	.short	(.L_125 - .L_124)
.L_124:
        /*00a8*/ 	.word	0x00000000


	//----- nvinfo : EIATTR_CBANK_PARAM_SIZE
	.align		4
.L_125:
        /*00ac*/ 	.byte	0x03, 0x19
        /*00ae*/ 	.short	0x0028


	//----- nvinfo : EIATTR_PARAM_CBANK
	.align		4
        /*00b0*/ 	.byte	0x04, 0x0a
        /*00b2*/ 	.short	(.L_127 - .L_126)
	.align		4
.L_126:
        /*00b4*/ 	.word	index@(.nv.constant0._ZN3cub18CUB_300001_SM_10006detail9transform16transform_kernelINS2_10policy_hubILb1EN4cuda3std3__45tupleIJN6thrust24THRUST_300001_SM_1000_NS7pointerIiNSA_8cuda_cub3tagENSA_11use_defaultESE_EEEEEE10policy1000ElNS7_10__identityENSA_6detail15normal_iteratorINSA_10device_ptrIxEEEEJPiEEEvT0_iT1_T2_DpNS2_10kernel_argIT3_EE)
        /*00b8*/ 	.short	0x0380
        /*00ba*/ 	.short	0x0028


	//----- nvinfo : EIATTR_SW_WAR
	.align		4
.L_127:
        /*00bc*/ 	.byte	0x04, 0x36
        /*00be*/ 	.short	(.L_129 - .L_128)
.L_128:
        /*00c0*/ 	.word	0x00000008
.L_129:


//--------------------- .nv.info._ZN3cub18CUB_300001_SM_10006detail9transform16transform_kernelINS2_10policy_hubILb1EN4cuda3std3__45tupleIJN6thrust24THRUST_300001_SM_1000_NS7pointerIiNSA_8cuda_cub3tagENSA_11use_defaultESE_EEEEEE10policy1000EiNS7_10__identityENSA_6detail15normal_iteratorINSA_10device_ptrIxEEEEJPiEEEvT0_iT1_T2_DpNS2_10kernel_argIT3_EE --------------------------
	.section	.nv.info._ZN3cub18CUB_300001_SM_10006detail9transform16transform_kernelINS2_10policy_hubILb1EN4cuda3std3__45tupleIJN6thrust24THRUST_300001_SM_1000_NS7pointerIiNSA_8cuda_cub3tagENSA_11use_defaultESE_EEEEEE10policy1000EiNS7_10__identityENSA_6detail15normal_iteratorINSA_10device_ptrIxEEEEJPiEEEvT0_iT1_T2_DpNS2_10kernel_argIT3_EE,"",@"SHT_CUDA_INFO"
	.sectionflags	@""
	.align	4


	//----- nvinfo : EIATTR_CUDA_API_VERSION
	.align		4
        /*0000*/ 	.byte	0x04, 0x37
        /*0002*/ 	.short	(.L_131 - .L_130)
.L_130:
        /*0004*/ 	.word	0x00000082


	//----- nvinfo : EIATTR_KPARAM_INFO
	.align		4
.L_131:
        /*0008*/ 	.byte	0x04, 0x17
        /*000a*/ 	.short	(.L_133 - .L_132)
.L_132:
        /*000c*/ 	.word	0x00000000
        /*0010*/ 	.short	0x0004
        /*0012*/ 	.short	0x0018
        /*0014*/ 	.byte	0x00, 0xf0, 0x41, 0x00


	//----- nvinfo : EIATTR_KPARAM_INFO
	.align		4
.L_133:
        /*0018*/ 	.byte	0x04, 0x17
        /*001a*/ 	.short	(.L_135 - .L_134)
.L_134:
        /*001c*/ 	.word	0x00000000
        /*0020*/ 	.short	0x0003
        /*0022*/ 	.short	0x0010
        /*0024*/ 	.byte	0x00, 0xf0, 0x21, 0x00


	//----- nvinfo : EIATTR_KPARAM_INFO
	.align		4
.L_135:
        /*0028*/ 	.byte	0x04, 0x17
        /*002a*/ 	.short	(.L_137 - .L_136)
.L_136:
        /*002c*/ 	.word	0x00000000
        /*0030*/ 	.short	0x0002
        /*0032*/ 	.short	0x0008
        /*0034*/ 	.byte	0x00, 0xf0, 0x05, 0x00


	//----- nvinfo : EIATTR_KPARAM_INFO
	.align		4
.L_137:
        /*0038*/ 	.byte	0x04, 0x17
        /*003a*/ 	.short	(.L_139 - .L_138)
.L_138:
        /*003c*/ 	.word	0x00000000
        /*0040*/ 	.short	0x0001
        /*0042*/ 	.short	0x0004
        /*0044*/ 	.byte	0x00, 0xf0, 0x11, 0x00


	//----- nvinfo : EIATTR_KPARAM_INFO
	.align		4
.L_139:
        /*0048*/ 	.byte	0x04, 0x17
        /*004a*/ 	.short	(.L_141 - .L_140)
.L_140:
        /*004c*/ 	.word	0x00000000
        /*0050*/ 	.short	0x0000
        /*0052*/ 	.short	0x0000
        /*0054*/ 	.byte	0x00, 0xf0, 0x11, 0x00


	//----- nvinfo : EIATTR_SPARSE_MMA_MASK
	.align		4
.L_141:
        /*0058*/ 	.byte	0x03, 0x50
        /*005a*/ 	.short	0x0000


	//----- nvinfo : EIATTR_MAXREG_COUNT
	.align		4
        /*005c*/ 	.byte	0x03, 0x1b
        /*005e*/ 	.short	0x00ff


	//----- nvinfo : EIATTR_MERCURY_ISA_VERSION
	.align		4
        /*0060*/ 	.byte	0x03, 0x5f
        /*0062*/ 	.short	0x0101


	//----- nvinfo : EIATTR_VRC_CTA_INIT_COUNT
	.align		4
        /*0064*/ 	.byte	0x02, 0x4a
	.zero		1
	.zero		1


	//----- nvinfo : EIATTR_EXIT_INSTR_OFFSETS
	.align		4
        /*0068*/ 	.byte	0x04, 0x1c
        /*006a*/ 	.short	(.L_143 - .L_142)


	//   ....[0]....
.L_142:
        /*006c*/ 	.word	0x000001f0


	//   ....[1]....
        /*0070*/ 	.word	0x000006d0


	//   ....[2]....
        /*0074*/ 	.word	0x000008f0


	//   ....[3]....
        /*0078*/ 	.word	0x00000a40


	//   ....[4]....
        /*007c*/ 	.word	0x00000b40


	//   ....[5]....
        /*0080*/ 	.word	0x00000b60


	//   ....[6]....
        /*0084*/ 	.word	0x00001280


	//   ....[7]....
        /*0088*/ 	.word	0x00001730


	//   ....[8]....
        /*008c*/ 	.word	0x00001950


	//   ....[9]....
        /*0090*/ 	.word	0x00001a00


	//----- nvinfo : EIATTR_MAX_THREADS
	.align		4
.L_143:
        /*0094*/ 	.byte	0x04, 0x05
        /*0096*/ 	.short	(.L_145 - .L_144)
.L_144:
        /*0098*/ 	.word	0x00000080
        /*009c*/ 	.word	0x00000001
        /*00a0*/ 	.word	0x00000001


	//----- nvinfo : EIATTR_CRS_STACK_SIZE
	.align		4
.L_145:
        /*00a4*/ 	.byte	0x04, 0x1e
        /*00a6*/ 	.short	(.L_147 - .L_146)
.L_146:
        /*00a8*/ 	.word	0x00000000


	//----- nvinfo : EIATTR_CBANK_PARAM_SIZE
	.align		4
.L_147:
        /*00ac*/ 	.byte	0x03, 0x19
        /*00ae*/ 	.short	0x0028


	//----- nvinfo : EIATTR_PARAM_CBANK
	.align		4
        /*00b0*/ 	.byte	0x04, 0x0a
        /*00b2*/ 	.short	(.L_149 - .L_148)
	.align		4
.L_148:
        /*00b4*/ 	.word	index@(.nv.constant0._ZN3cub18CUB_300001_SM_10006detail9transform16transform_kernelINS2_10policy_hubILb1EN4cuda3std3__45tupleIJN6thrust24THRUST_300001_SM_1000_NS7pointerIiNSA_8cuda_cub3tagENSA_11use_defaultESE_EEEEEE10policy1000EiNS7_10__identityENSA_6detail15normal_iteratorINSA_10device_ptrIxEEEEJPiEEEvT0_iT1_T2_DpNS2_10kernel_argIT3_EE)
        /*00b8*/ 	.short	0x0380
        /*00ba*/ 	.short	0x0028


	//----- nvinfo : EIATTR_SW_WAR
	.align		4
.L_149:
        /*00bc*/ 	.byte	0x04, 0x36
        /*00be*/ 	.short	(.L_151 - .L_150)
.L_150:
        /*00c0*/ 	.word	0x00000008
.L_151:


//--------------------- .nv.info._ZN3cub18CUB_300001_SM_10006detail8for_each13static_kernelINS2_12policy_hub_t12policy_500_tElN6thrust24THRUST_300001_SM_1000_NS8cuda_cub20__uninitialized_copy7functorINS7_6detail15normal_iteratorINS7_10device_ptrIxEEEENS7_7pointerIxNS8_3tagENS7_11use_defaultESI_EEEEEEvT0_T1_ --------------------------
	.section	.nv.info._ZN3cub18CUB_300001_SM_10006detail8for_each13static_kernelINS2_12policy_hub_t12policy_500_tElN6thrust24THRUST_300001_SM_1000_NS8cuda_cub20__uninitialized_copy7functorINS7_6detail15normal_iteratorINS7_10device_ptrIxEEEENS7_7pointerIxNS8_3tagENS7_11use_defaultESI_EEEEEEvT0_T1_,"",@"SHT_CUDA_INFO"
	.sectionflags	@""
	.align	4


	//----- nvinfo : EIATTR_CUDA_API_VERSION
	.align		4
        /*0000*/ 	.byte	0x04, 0x37
        /*0002*/ 	.short	(.L_153 - .L_152)
.L_152:
        /*0004*/ 	.word	0x00000082


	//----- nvinfo : EIATTR_KPARAM_INFO
	.align		4
.L_153:
        /*0008*/ 	.byte	0x04, 0x17
        /*000a*/ 	.short	(.L_155 - .L_154)
.L_154:
        /*000c*/ 	.word	0x00000000
        /*0010*/ 	.short	0x0001
        /*0012*/ 	.short	0x0008
        /*0014*/ 	.byte	0x00, 0xf0, 0x41, 0x00


	//----- nvinfo : EIATTR_KPARAM_INFO
	.align		4
.L_155:
        /*0018*/ 	.byte	0x04, 0x17
        /*001a*/ 	.short	(.L_157 - .L_156)
.L_156:
        /*001c*/ 	.word	0x00000000
        /*0020*/ 	.short	0x0000
        /*0022*/ 	.short	0x0000
        /*0024*/ 	.byte	0x00, 0xf0, 0x21, 0x00


	//----- nvinfo : EIATTR_SPARSE_MMA_MASK
	.align		4
.L_157:
        /*0028*/ 	.byte	0x03, 0x50
        /*002a*/ 	.short	0x0000


	//----- nvinfo : EIATTR_MAXREG_COUNT
	.align		4
        /*002c*/ 	.byte	0x03, 0x1b
        /*002e*/ 	.short	0x00ff


	//----- nvinfo : EIATTR_MERCURY_ISA_VERSION
	.align		4
        /*0030*/ 	.byte	0x03, 0x5f
        /*0032*/ 	.short	0x0101


	//----- nvinfo : EIATTR_VRC_CTA_INIT_COUNT
	.align		4
        /*0034*/ 	.byte	0x02, 0x4a
	.zero		1
	.zero		1


	//----- nvinfo : EIATTR_EXIT_INSTR_OFFSETS
	.align		4
        /*0038*/ 	.byte	0x04, 0x1c
        /*003a*/ 	.short	(.L_159 - .L_158)


	//   ....[0]....
.L_158:
        /*003c*/ 	.word	0x00000190


	//   ....[1]....
        /*0040*/ 	.word	0x00000320


	//   ....[2]....
        /*0044*/ 	.word	0x000003f0


	//----- nvinfo : EIATTR_MAX_THREADS
	.align		4
.L_159:
        /*0048*/ 	.byte	0x04, 0x05
        /*004a*/ 	.short	(.L_161 - .L_160)
.L_160:
        /*004c*/ 	.word	0x00000100
        /*0050*/ 	.word	0x00000001
        /*0054*/ 	.word	0x00000001


	//----- nvinfo : EIATTR_CRS_STACK_SIZE
	.align		4
.L_161:
        /*0058*/ 	.byte	0x04, 0x1e
        /*005a*/ 	.short	(.L_163 - .L_162)
.L_162:
        /*005c*/ 	.word	0x00000000


	//----- nvinfo : EIATTR_CBANK_PARAM_SIZE
	.align		4
.L_163:
        /*0060*/ 	.byte	0x03, 0x19
        /*0062*/ 	.short	0x0018


	//----- nvinfo : EIATTR_PARAM_CBANK
	.align		4
        /*0064*/ 	.byte	0x04, 0x0a
        /*0066*/ 	.short	(.L_165 - .L_164)
	.align		4
.L_164:
        /*0068*/ 	.word	index@(.nv.constant0._ZN3cub18CUB_300001_SM_10006detail8for_each13static_kernelINS2_12policy_hub_t12policy_500_tElN6thrust24THRUST_300001_SM_1000_NS8cuda_cub20__uninitialized_copy7functorINS7_6detail15normal_iteratorINS7_10device_ptrIxEEEENS7_7pointerIxNS8_3tagENS7_11use_defaultESI_EEEEEEvT0_T1_)
        /*006c*/ 	.short	0x0380
        /*006e*/ 	.short	0x0018


	//----- nvinfo : EIATTR_SW_WAR
	.align		4
.L_165:
        /*0070*/ 	.byte	0x04, 0x36
        /*0072*/ 	.short	(.L_167 - .L_166)
.L_166:
        /*0074*/ 	.word	0x00000008
.L_167:


//--------------------- .nv.info._ZN3cub18CUB_300001_SM_10006detail8for_each13static_kernelINS2_12policy_hub_t12policy_500_tEmN6thrust24THRUST_300001_SM_1000_NS8cuda_cub20__uninitialized_fill7functorINS7_10device_ptrIiEEiEEEEvT0_T1_ --------------------------
	.section	.nv.info._ZN3cub18CUB_300001_SM_10006detail8for_each13static_kernelINS2_12policy_hub_t12policy_500_tEmN6thrust24THRUST_300001_SM_1000_NS8cuda_cub20__uninitialized_fill7functorINS7_10device_ptrIiEEiEEEEvT0_T1_,"",@"SHT_CUDA_INFO"
	.sectionflags	@""
	.align	4


	//----- nvinfo : EIATTR_CUDA_API_VERSION
	.align		4
        /*0000*/ 	.byte	0x04, 0x37
        /*0002*/ 	.short	(.L_169 - .L_168)
.L_168:
        /*0004*/ 	.word	0x00000082


	//----- nvinfo : EIATTR_KPARAM_INFO
	.align		4
.L_169:
        /*0008*/ 	.byte	0x04, 0x17
        /*000a*/ 	.short	(.L_171 - .L_170)
.L_170:
        /*000c*/ 	.word	0x00000000
        /*0010*/ 	.short	0x0001
        /*0012*/ 	.short	0x0008
        /*0014*/ 	.byte	0x00, 0xf0, 0x41, 0x00


	//----- nvinfo : EIATTR_KPARAM_INFO
	.align		4
.L_171:
        /*0018*/ 	.byte	0x04, 0x17
        /*001a*/ 	.short	(.L_173 - .L_172)
.L_172:
        /*001c*/ 	.word	0x00000000
        /*0020*/ 	.short	0x0000
        /*0022*/ 	.short	0x0000
        /*0024*/ 	.byte	0x00, 0xf0, 0x21, 0x00


	//----- nvinfo : EIATTR_SPARSE_MMA_MASK
	.align		4
.L_173:
        /*0028*/ 	.byte	0x03, 0x50
        /*002a*/ 	.short	0x0000


	//----- nvinfo : EIATTR_MAXREG_COUNT
	.align		4
        /*002c*/ 	.byte	0x03, 0x1b
        /*002e*/ 	.short	0x00ff


	//----- nvinfo : EIATTR_MERCURY_ISA_VERSION
	.align		4
        /*0030*/ 	.byte	0x03, 0x5f
        /*0032*/ 	.short	0x0101


	//----- nvinfo : EIATTR_VRC_CTA_INIT_COUNT
	.align		4
        /*0034*/ 	.byte	0x02, 0x4a
	.zero		1
	.zero		1


	//----- nvinfo : EIATTR_EXIT_INSTR_OFFSETS
	.align		4
        /*0038*/ 	.byte	0x04, 0x1c
        /*003a*/ 	.short	(.L_175 - .L_174)


	//   ....[0]....
.L_174:
        /*003c*/ 	.word	0x00000130


	//   ....[1]....
        /*0040*/ 	.word	0x00000230


	//   ....[2]....
        /*0044*/ 	.word	0x00000260


	//----- nvinfo : EIATTR_MAX_THREADS
	.align		4
.L_175:
        /*0048*/ 	.byte	0x04, 0x05
        /*004a*/ 	.short	(.L_177 - .L_176)
.L_176:
        /*004c*/ 	.word	0x00000100
        /*0050*/ 	.word	0x00000001
        /*0054*/ 	.word	0x00000001


	//----- nvinfo : EIATTR_CBANK_PARAM_SIZE
	.align		4
.L_177:
        /*0058*/ 	.byte	0x03, 0x19
        /*005a*/ 	.short	0x0018


	//----- nvinfo : EIATTR_PARAM_CBANK
	.align		4
        /*005c*/ 	.byte	0x04, 0x0a
        /*005e*/ 	.short	(.L_179 - .L_178)
	.align		4
.L_178:
        /*0060*/ 	.word	index@(.nv.constant0._ZN3cub18CUB_300001_SM_10006detail8for_each13static_kernelINS2_12policy_hub_t12policy_500_tEmN6thrust24THRUST_300001_SM_1000_NS8cuda_cub20__uninitialized_fill7functorINS7_10device_ptrIiEEiEEEEvT0_T1_)
        /*0064*/ 	.short	0x0380
        /*0066*/ 	.short	0x0018


	//----- nvinfo : EIATTR_SW_WAR
	.align		4
.L_179:
        /*0068*/ 	.byte	0x04, 0x36
        /*006a*/ 	.short	(.L_181 - .L_180)
.L_180:
        /*006c*/ 	.word	0x00000008
.L_181:


//--------------------- .nv.info._ZN3cub18CUB_300001_SM_10006detail8for_each13static_kernelINS2_12policy_hub_t12policy_500_tEmN6thrust24THRUST_300001_SM_1000_NS8cuda_cub20__uninitialized_fill7functorINS7_10device_ptrIxEExEEEEvT0_T1_ --------------------------
	.section	.nv.info._ZN3cub18CUB_300001_SM_10006detail8for_each13static_kernelINS2_12policy_hub_t12policy_500_tEmN6thrust24THRUST_300001_SM_1000_NS8cuda_cub20__uninitialized_fill7functorINS7_10device_ptrIxEExEEEEvT0_T1_,"",@"SHT_CUDA_INFO"
	.sectionflags	@""
	.align	4


	//----- nvinfo : EIATTR_CUDA_API_VERSION
	.align		4
        /*0000*/ 	.byte	0x04, 0x37
        /*0002*/ 	.short	(.L_183 - .L_182)
.L_182:
        /*0004*/ 	.word	0x00000082


	//----- nvinfo : EIATTR_KPARAM_INFO
	.align		4
.L_183:
        /*0008*/ 	.byte	0x04, 0x17
        /*000a*/ 	.short	(.L_185 - .L_184)
.L_184:
        /*000c*/ 	.word	0x00000000
        /*0010*/ 	.short	0x0001
        /*0012*/ 	.short	0x0008
        /*0014*/ 	.byte	0x00, 0xf0, 0x41, 0x00


	//----- nvinfo : EIATTR_KPARAM_INFO
	.align		4
.L_185:
        /*0018*/ 	.byte	0x04, 0x17
        /*001a*/ 	.short	(.L_187 - .L_186)
.L_186:
        /*001c*/ 	.word	0x00000000
        /*0020*/ 	.short	0x0000
        /*0022*/ 	.short	0x0000
        /*0024*/ 	.byte	0x00, 0xf0, 0x21, 0x00


	//----- nvinfo : EIATTR_SPARSE_MMA_MASK
	.align		4
.L_187:
        /*0028*/ 	.byte	0x03, 0x50
        /*002a*/ 	.short	0x0000


	//----- nvinfo : EIATTR_MAXREG_COUNT
	.align		4
        /*002c*/ 	.byte	0x03, 0x1b
        /*002e*/ 	.short	0x00ff


	//----- nvinfo : EIATTR_MERCURY_ISA_VERSION
	.align		4
        /*0030*/ 	.byte	0x03, 0x5f
        /*0032*/ 	.short	0x0101


	//----- nvinfo : EIATTR_VRC_CTA_INIT_COUNT
	.align		4
        /*0034*/ 	.byte	0x02, 0x4a
	.zero		1
	.zero		1


	//----- nvinfo : EIATTR_EXIT_INSTR_OFFSETS
	.align		4
        /*0038*/ 	.byte	0x04, 0x1c
        /*003a*/ 	.short	(.L_189 - .L_188)


	//   ....[0]....
.L_188:
        /*003c*/ 	.word	0x00000130


	//   ....[1]....
        /*0040*/ 	.word	0x00000230


	//   ....[2]....
        /*0044*/ 	.word	0x00000260


	//----- nvinfo : EIATTR_MAX_THREADS
	.align		4
.L_189:
        /*0048*/ 	.byte	0x04, 0x05
        /*004a*/ 	.short	(.L_191 - .L_190)
.L_190:
        /*004c*/ 	.word	0x00000100
        /*0050*/ 	.word	0x00000001
        /*0054*/ 	.word	0x00000001


	//----- nvinfo : EIATTR_CBANK_PARAM_SIZE
	.align		4
.L_191:
        /*0058*/ 	.byte	0x03, 0x19
        /*005a*/ 	.short	0x0018


	//----- nvinfo : EIATTR_PARAM_CBANK
	.align		4
        /*005c*/ 	.byte	0x04, 0x0a
        /*005e*/ 	.short	(.L_193 - .L_192)
	.align		4
.L_192:
        /*0060*/ 	.word	index@(.nv.constant0._ZN3cub18CUB_300001_SM_10006detail8for_each13static_kernelINS2_12policy_hub_t12policy_500_tEmN6thrust24THRUST_300001_SM_1000_NS8cuda_cub20__uninitialized_fill7functorINS7_10device_ptrIxEExEEEEvT0_T1_)
        /*0064*/ 	.short	0x0380
        /*0066*/ 	.short	0x0018


	//----- nvinfo : EIATTR_SW_WAR
	.align		4
.L_193:
        /*0068*/ 	.byte	0x04, 0x36
        /*006a*/ 	.short	(.L_195 - .L_194)
.L_194:
        /*006c*/ 	.word	0x00000008
.L_195:


//--------------------- .nv.info._ZN3cub18CUB_300001_SM_10006detail11EmptyKernelIvEEvv --------------------------
	.section	.nv.info._ZN3cub18CUB_300001_SM_10006detail11EmptyKernelIvEEvv,"",@"SHT_CUDA_INFO"
	.sectionflags	@""
	.align	4


	//----- nvinfo : EIATTR_CUDA_API_VERSION
	.align		4
        /*0000*/ 	.byte	0x04, 0x37
        /*0002*/ 	.short	(.L_197 - .L_196)
.L_196:
        /*0004*/ 	.word	0x00000082


	//----- nvinfo : EIATTR_SPARSE_MMA_MASK
	.align		4
.L_197:
        /*0008*/ 	.byte	0x03, 0x50
        /*000a*/ 	.short	0x0000


	//----- nvinfo : EIATTR_MAXREG_COUNT
	.align		4
        /*000c*/ 	.byte	0x03, 0x1b
        /*000e*/ 	.short	0x00ff


	//----- nvinfo : EIATTR_MERCURY_ISA_VERSION
	.align		4
        /*0010*/ 	.byte	0x03, 0x5f
        /*0012*/ 	.short	0x0101


	//----- nvinfo : EIATTR_VRC_CTA_INIT_COUNT
	.align		4
        /*0014*/ 	.byte	0x02, 0x4a
	.zero		1
	.zero		1


	//----- nvinfo : EIATTR_EXIT_INSTR_OFFSETS
	.align		4
        /*0018*/ 	.byte	0x04, 0x1c
        /*001a*/ 	.short	(.L_199 - .L_198)


	//   ....[0]....
.L_198:
        /*001c*/ 	.word	0x00000010


	//----- nvinfo : EIATTR_SW_WAR
	.align		4
.L_199:
        /*0020*/ 	.byte	0x04, 0x36
        /*0022*/ 	.short	(.L_201 - .L_200)
.L_200:
        /*0024*/ 	.word	0x00000008
.L_201:


//--------------------- .nv.info._Z9play_gamePxS_S_PiS_S_ii --------------------------
	.section	.nv.info._Z9play_gamePxS_S_PiS_S_ii,"",@"SHT_CUDA_INFO"
	.sectionflags	@""
	.align	4


	//----- nvinfo : EIATTR_CUDA_API_VERSION
	.align		4
        /*0000*/ 	.byte	0x04, 0x37
        /*0002*/ 	.short	(.L_203 - .L_202)
.L_202:
        /*0004*/ 	.word	0x00000082


	//----- nvinfo : EIATTR_KPARAM_INFO
	.align		4
.L_203:
        /*0008*/ 	.byte	0x04, 0x17
        /*000a*/ 	.short	(.L_205 - .L_204)
.L_204:
        /*000c*/ 	.word	0x00000000
        /*0010*/ 	.short	0x0007
        /*0012*/ 	.short	0x0034
        /*0014*/ 	.byte	0x00, 0xf0, 0x11, 0x00


	//----- nvinfo : EIATTR_KPARAM_INFO
	.align		4
.L_205:
        /*0018*/ 	.byte	0x04, 0x17
        /*001a*/ 	.short	(.L_207 - .L_206)
.L_206:
        /*001c*/ 	.word	0x00000000
        /*0020*/ 	.short	0x0006
        /*0022*/ 	.short	0x0030
        /*0024*/ 	.byte	0x00, 0xf0, 0x11, 0x00


	//----- nvinfo : EIATTR_KPARAM_INFO
	.align		4
.L_207:
        /*0028*/ 	.byte	0x04, 0x17
        /*002a*/ 	.short	(.L_209 - .L_208)
.L_208:
        /*002c*/ 	.word	0x00000000
        /*0030*/ 	.short	0x0005
        /*0032*/ 	.short	0x0028
        /*0034*/ 	.byte	0x00, 0xf5, 0x21, 0x00


	//----- nvinfo : EIATTR_KPARAM_INFO
	.align		4
.L_209:
        /*0038*/ 	.byte	0x04, 0x17
        /*003a*/ 	.short	(.L_211 - .L_210)
.L_210:
        /*003c*/ 	.word	0x00000000
        /*0040*/ 	.short	0x0004
        /*0042*/ 	.short	0x0020
        /*0044*/ 	.byte	0x00, 0xf5, 0x21, 0x00


	//----- nvinfo : EIATTR_KPARAM_INFO
	.align		4
.L_211:
        /*0048*/ 	.byte	0x04, 0x17
        /*004a*/ 	.short	(.L_213 - .L_212)
.L_212:
        /*004c*/ 	.word	0x00000000
        /*0050*/ 	.short	0x0003
        /*0052*/ 	.short	0x0018
        /*0054*/ 	.byte	0x00, 0xf5, 0x21, 0x00


	//----- nvinfo : EIATTR_KPARAM_INFO
	.align		4
.L_213:
        /*0058*/ 	.byte	0x04, 0x17
        /*005a*/ 	.short	(.L_215 - .L_214)
.L_214:
        /*005c*/ 	.word	0x00000000
        /*0060*/ 	.short	0x0002
        /*0062*/ 	.short	0x0010
        /*0064*/ 	.byte	0x00, 0xf5, 0x21, 0x00


	//----- nvinfo : EIATTR_KPARAM_INFO
	.align		4
.L_215:
        /*0068*/ 	.byte	0x04, 0x17
        /*006a*/ 	.short	(.L_217 - .L_216)
.L_216:
        /*006c*/ 	.word	0x00000000
        /*0070*/ 	.short	0x0001
        /*0072*/ 	.short	0x0008
        /*0074*/ 	.byte	0x00, 0xf5, 0x21, 0x00


	//----- nvinfo : EIATTR_KPARAM_INFO
	.align		4
.L_217:
        /*0078*/ 	.byte	0x04, 0x17
        /*007a*/ 	.short	(.L_219 - .L_218)
.L_218:
        /*007c*/ 	.word	0x00000000
        /*0080*/ 	.short	0x0000
        /*0082*/ 	.short	0x0000
        /*0084*/ 	.byte	0x00, 0xf5, 0x21, 0x00


	//----- nvinfo : EIATTR_SPARSE_MMA_MASK
	.align		4
.L_219:
        /*0088*/ 	.byte	0x03, 0x50
        /*008a*/ 	.short	0x0000


	//----- nvinfo : EIATTR_MAXREG_COUNT
	.align		4
        /*008c*/ 	.byte	0x03, 0x1b
        /*008e*/ 	.short	0x00ff


	//----- nvinfo : EIATTR_NUM_BARRIERS
	.align		4
        /*0090*/ 	.byte	0x02, 0x4c
        /*0092*/ 	.byte	0x01
	.zero		1


	//----- nvinfo : EIATTR_MERCURY_ISA_VERSION
	.align		4
        /*0094*/ 	.byte	0x03, 0x5f
        /*0096*/ 	.short	0x0101


	//----- nvinfo : EIATTR_VRC_CTA_INIT_COUNT
	.align		4
        /*0098*/ 	.byte	0x02, 0x4a
	.zero		1
	.zero		1


	//----- nvinfo : EIATTR_EXIT_INSTR_OFFSETS
	.align		4
        /*009c*/ 	.byte	0x04, 0x1c
        /*009e*/ 	.short	(.L_221 - .L_220)


	//   ....[0]....
.L_220:
        /*00a0*/ 	.word	0x00000a00


	//   ....[1]....
        /*00a4*/ 	.word	0x00000a40


	//   ....[2]....
        /*00a8*/ 	.word	0x00000a60


	//----- nvinfo : EIATTR_CRS_STACK_SIZE
	.align		4
.L_221:
        /*00ac*/ 	.byte	0x04, 0x1e
        /*00ae*/ 	.short	(.L_223 - .L_222)
.L_222:
        /*00b0*/ 	.word	0x00000000


	//----- nvinfo : EIATTR_CBANK_PARAM_SIZE
	.align		4
.L_223:
        /*00b4*/ 	.byte	0x03, 0x19
        /*00b6*/ 	.short	0x0038


	//----- nvinfo : EIATTR_PARAM_CBANK
	.align		4
        /*00b8*/ 	.byte	0x04, 0x0a
        /*00ba*/ 	.short	(.L_225 - .L_224)
	.align		4
.L_224:
        /*00bc*/ 	.word	index@(.nv.constant0._Z9play_gamePxS_S_PiS_S_ii)
        /*00c0*/ 	.short	0x0380
        /*00c2*/ 	.short	0x0038


	//----- nvinfo : EIATTR_SW_WAR
	.align		4
.L_225:
        /*00c4*/ 	.byte	0x04, 0x36
        /*00c6*/ 	.short	(.L_227 - .L_226)
.L_226:
        /*00c8*/ 	.word	0x00000008
.L_227:


//--------------------- .nv.info._Z9play_fastPiPxS0_S0_i --------------------------
	.section	.nv.info._Z9play_fastPiPxS0_S0_i,"",@"SHT_CUDA_INFO"
	.sectionflags	@""
	.align	4


	//----- nvinfo : EIATTR_CUDA_API_VERSION
	.align		4
        /*0000*/ 	.byte	0x04, 0x37
        /*0002*/ 	.short	(.L_229 - .L_228)
.L_228:
        /*0004*/ 	.word	0x00000082


	//----- nvinfo : EIATTR_KPARAM_INFO
	.align		4
.L_229:
        /*0008*/ 	.byte	0x04, 0x17
        /*000a*/ 	.short	(.L_231 - .L_230)
.L_230:
        /*000c*/ 	.word	0x00000000
        /*0010*/ 	.short	0x0004
        /*0012*/ 	.short	0x0020
        /*0014*/ 	.byte	0x00, 0xf0, 0x11, 0x00


	//----- nvinfo : EIATTR_KPARAM_INFO
	.align		4
.L_231:
        /*0018*/ 	.byte	0x04, 0x17
        /*001a*/ 	.short	(.L_233 - .L_232)
.L_232:
        /*001c*/ 	.word	0x00000000
        /*0020*/ 	.short	0x0003
        /*0022*/ 	.short	0x0018
        /*0024*/ 	.byte	0x00, 0xf5, 0x21, 0x00


	//----- nvinfo : EIATTR_KPARAM_INFO
	.align		4
.L_233:
        /*0028*/ 	.byte	0x04, 0x17
        /*002a*/ 	.short	(.L_235 - .L_234)
.L_234:
        /*002c*/ 	.word	0x00000000
        /*0030*/ 	.short	0x0002
        /*0032*/ 	.short	0x0010
        /*0034*/ 	.byte	0x00, 0xf5, 0x21, 0x00


	//----- nvinfo : EIATTR_KPARAM_INFO
	.align		4
.L_235:
        /*0038*/ 	.byte	0x04, 0x17
        /*003a*/ 	.short	(.L_237 - .L_236)
.L_236:
        /*003c*/ 	.word	0x00000000
        /*0040*/ 	.short	0x0001
        /*0042*/ 	.short	0x0008
        /*0044*/ 	.byte	0x00, 0xf5, 0x21, 0x00


	//----- nvinfo : EIATTR_KPARAM_INFO
	.align		4
.L_237:
        /*0048*/ 	.byte	0x04, 0x17
        /*004a*/ 	.short	(.L_239 - .L_238)
.L_238:
        /*004c*/ 	.word	0x00000000
        /*0050*/ 	.short	0x0000
        /*0052*/ 	.short	0x0000
        /*0054*/ 	.byte	0x00, 0xf5, 0x21, 0x00


	//----- nvinfo : EIATTR_SPARSE_MMA_MASK
	.align		4
.L_239:
        /*0058*/ 	.byte	0x03, 0x50
        /*005a*/ 	.short	0x0000


	//----- nvinfo : EIATTR_MAXREG_COUNT
	.align		4
        /*005c*/ 	.byte	0x03, 0x1b
        /*005e*/ 	.short	0x00ff


	//----- nvinfo : EIATTR_NUM_BARRIERS
	.align		4
        /*0060*/ 	.byte	0x02, 0x4c
        /*0062*/ 	.byte	0x01
	.zero		1


	//----- nvinfo : EIATTR_MERCURY_ISA_VERSION
	.align		4
        /*0064*/ 	.byte	0x03, 0x5f
        /*0066*/ 	.short	0x0101


	//----- nvinfo : EIATTR_VRC_CTA_INIT_COUNT
	.align		4
        /*0068*/ 	.byte	0x02, 0x4a
	.zero		1
	.zero		1


	//----- nvinfo : EIATTR_EXIT_INSTR_OFFSETS
	.align		4
        /*006c*/ 	.byte	0x04, 0x1c
        /*006e*/ 	.short	(.L_241 - .L_240)


	//   ....[0]....
.L_240:
        /*0070*/ 	.word	0x000002c0


	//   ....[1]....
        /*0074*/ 	.word	0x00000420


	//----- nvinfo : EIATTR_CRS_STACK_SIZE
	.align		4
.L_241:
        /*0078*/ 	.byte	0x04, 0x1e
        /*007a*/ 	.short	(.L_243 - .L_242)
.L_242:
        /*007c*/ 	.word	0x00000000


	//----- nvinfo : EIATTR_CBANK_PARAM_SIZE
	.align		4
.L_243:
        /*0080*/ 	.byte	0x03, 0x19
        /*0082*/ 	.short	0x0024


	//----- nvinfo : EIATTR_PARAM_CBANK
	.align		4
        /*0084*/ 	.byte	0x04, 0x0a
        /*0086*/ 	.short	(.L_245 - .L_244)
	.align		4
.L_244:
        /*0088*/ 	.word	index@(.nv.constant0._Z9play_fastPiPxS0_S0_i)
        /*008c*/ 	.short	0x0380
        /*008e*/ 	.short	0x0024


	//----- nvinfo : EIATTR_SW_WAR
	.align		4
.L_245:
        /*0090*/ 	.byte	0x04, 0x36
        /*0092*/ 	.short	(.L_247 - .L_246)
.L_246:
        /*0094*/ 	.word	0x00000008
.L_247:


//--------------------- .nv.info._Z21copy_health_and_scorePiPxS0_S0_i --------------------------
	.section	.nv.info._Z21copy_health_and_scorePiPxS0_S0_i,"",@"SHT_CUDA_INFO"
	.sectionflags	@""
	.align	4


	//----- nvinfo : EIATTR_CUDA_API_VERSION
	.align		4
        /*0000*/ 	.byte	0x04, 0x37
        /*0002*/ 	.short	(.L_249 - .L_248)
.L_248:
        /*0004*/ 	.word	0x00000082


	//----- nvinfo : EIATTR_KPARAM_INFO
	.align		4
.L_249:
        /*0008*/ 	.byte	0x04, 0x17
        /*000a*/ 	.short	(.L_251 - .L_250)
.L_250:
        /*000c*/ 	.word	0x00000000
        /*0010*/ 	.short	0x0004
        /*0012*/ 	.short	0x0020
        /*0014*/ 	.byte	0x00, 0xf0, 0x11, 0x00


	//----- nvinfo : EIATTR_KPARAM_INFO
	.align		4
.L_251:
        /*0018*/ 	.byte	0x04, 0x17
        /*001a*/ 	.short	(.L_253 - .L_252)
.L_252:
        /*001c*/ 	.word	0x00000000
        /*0020*/ 	.short	0x0003
        /*0022*/ 	.short	0x0018
        /*0024*/ 	.byte	0x00, 0xf5, 0x21, 0x00


	//----- nvinfo : EIATTR_KPARAM_INFO
	.align		4
.L_253:
        /*0028*/ 	.byte	0x04, 0x17
        /*002a*/ 	.short	(.L_255 - .L_254)
.L_254:
        /*002c*/ 	.word	0x00000000
        /*0030*/ 	.short	0x0002
        /*0032*/ 	.short	0x0010
        /*0034*/ 	.byte	0x00, 0xf5, 0x21, 0x00


	//----- nvinfo : EIATTR_KPARAM_INFO
	.align		4
.L_255:
        /*0038*/ 	.byte	0x04, 0x17
        /*003a*/ 	.short	(.L_257 - .L_256)
.L_256:
        /*003c*/ 	.word	0x00000000
        /*0040*/ 	.short	0x0001
        /*0042*/ 	.short	0x0008
        /*0044*/ 	.byte	0x00, 0xf5, 0x21, 0x00


	//----- nvinfo : EIATTR_KPARAM_INFO
	.align		4
.L_257:
        /*0048*/ 	.byte	0x04, 0x17
        /*004a*/ 	.short	(.L_259 - .L_258)
.L_258:
        /*004c*/ 	.word	0x00000000
        /*0050*/ 	.short	0x0000
        /*0052*/ 	.short	0x0000
        /*0054*/ 	.byte	0x00, 0xf5, 0x21, 0x00


	//----- nvinfo : EIATTR_SPARSE_MMA_MASK
	.align		4
.L_259:
        /*0058*/ 	.byte	0x03, 0x50
        /*005a*/ 	.short	0x0000


	//----- nvinfo : EIATTR_MAXREG_COUNT
	.align		4
        /*005c*/ 	.byte	0x03, 0x1b
        /*005e*/ 	.short	0x00ff


	//----- nvinfo : EIATTR_MERCURY_ISA_VERSION
	.align		4
        /*0060*/ 	.byte	0x03, 0x5f
        /*0062*/ 	.short	0x0101


	//----- nvinfo : EIATTR_VRC_CTA_INIT_COUNT
	.align		4
        /*0064*/ 	.byte	0x02, 0x4a
	.zero		1
	.zero		1


	//----- nvinfo : EIATTR_EXIT_INSTR_OFFSETS
	.align		4
        /*0068*/ 	.byte	0x04, 0x1c
        /*006a*/ 	.short	(.L_261 - .L_260)


	//   ....[0]....
.L_260:
        /*006c*/ 	.word	0x00000100


	//----- nvinfo : EIATTR_CBANK_PARAM_SIZE
	.align		4
.L_261:
        /*0070*/ 	.byte	0x03, 0x19
        /*0072*/ 	.short	0x0024


	//----- nvinfo : EIATTR_PARAM_CBANK
	.align		4
        /*0074*/ 	.byte	0x04, 0x0a
        /*0076*/ 	.short	(.L_263 - .L_262)
	.align		4
.L_262:
        /*0078*/ 	.word	index@(.nv.constant0._Z21copy_health_and_scorePiPxS0_S0_i)
        /*007c*/ 	.short	0x0380
        /*007e*/ 	.short	0x0024


	//----- nvinfo : EIATTR_SW_WAR
	.align		4
.L_263:
        /*0080*/ 	.byte	0x04, 0x36
        /*0082*/ 	.short	(.L_265 - .L_264)
.L_264:
        /*0084*/ 	.word	0x00000008
.L_265:


//--------------------- .nv.info._Z13reduce_healthPxPiS_S0_i --------------------------
	.section	.nv.info._Z13reduce_healthPxPiS_S0_i,"",@"SHT_CUDA_INFO"
	.sectionflags	@""
	.align	4


	//----- nvinfo : EIATTR_CUDA_API_VERSION
	.align		4
        /*0000*/ 	.byte	0x04, 0x37
        /*0002*/ 	.short	(.L_267 - .L_266)
.L_266:
        /*0004*/ 	.word	0x00000082


	//----- nvinfo : EIATTR_KPARAM_INFO
	.align		4
.L_267:
        /*0008*/ 	.byte	0x04, 0x17
        /*000a*/ 	.short	(.L_269 - .L_268)
.L_268:
        /*000c*/ 	.word	0x00000000
        /*0010*/ 	.short	0x0004
        /*0012*/ 	.short	0x0020
        /*0014*/ 	.byte	0x00, 0xf0, 0x11, 0x00


	//----- nvinfo : EIATTR_KPARAM_INFO
	.align		4
.L_269:
        /*0018*/ 	.byte	0x04, 0x17
        /*001a*/ 	.short	(.L_271 - .L_270)
.L_270:
        /*001c*/ 	.word	0x00000000
        /*0020*/ 	.short	0x0003
        /*0022*/ 	.short	0x0018
        /*0024*/ 	.byte	0x00, 0xf5, 0x21, 0x00


	//----- nvinfo : EIATTR_KPARAM_INFO
	.align		4
.L_271:
        /*0028*/ 	.byte	0x04, 0x17
        /*002a*/ 	.short	(.L_273 - .L_272)
.L_272:
        /*002c*/ 	.word	0x00000000
        /*0030*/ 	.short	0x0002
        /*0032*/ 	.short	0x0010
        /*0034*/ 	.byte	0x00, 0xf5, 0x21, 0x00


	//----- nvinfo : EIATTR_KPARAM_INFO
	.align		4
.L_273:
        /*0038*/ 	.byte	0x04, 0x17
        /*003a*/ 	.short	(.L_275 - .L_274)
.L_274:
        /*003c*/ 	.word	0x00000000
        /*0040*/ 	.short	0x0001
        /*0042*/ 	.short	0x0008
        /*0044*/ 	.byte	0x00, 0xf5, 0x21, 0x00


	//----- nvinfo : EIATTR_KPARAM_INFO
	.align		4
.L_275:
        /*0048*/ 	.byte	0x04, 0x17
        /*004a*/ 	.short	(.L_277 - .L_276)
.L_276:
        /*004c*/ 	.word	0x00000000
        /*0050*/ 	.short	0x0000
        /*0052*/ 	.short	0x0000
        /*0054*/ 	.byte	0x00, 0xf5, 0x21, 0x00


	//----- nvinfo : EIATTR_SPARSE_MMA_MASK
	.align		4
.L_277:
        /*0058*/ 	.byte	0x03, 0x50
        /*005a*/ 	.short	0x0000


	//----- nvinfo : EIATTR_MAXREG_COUNT
	.align		4
        /*005c*/ 	.byte	0x03, 0x1b
        /*005e*/ 	.short	0x00ff


	//----- nvinfo : EIATTR_MERCURY_ISA_VERSION
	.align		4
        /*0060*/ 	.byte	0x03, 0x5f
        /*0062*/ 	.short	0x0101


	//----- nvinfo : EIATTR_INT_WARP_WIDE_INSTR_OFFSETS
	.align		4
        /*0064*/ 	.byte	0x04, 0x31
        /*0066*/ 	.short	(.L_279 - .L_278)


	//   ....[0]....
.L_278:
        /*0068*/ 	.word	0x000001a0


	//----- nvinfo : EIATTR_VRC_CTA_INIT_COUNT
	.align		4
.L_279:
        /*006c*/ 	.byte	0x02, 0x4a
	.zero		1
	.zero		1


	//----- nvinfo : EIATTR_EXIT_INSTR_OFFSETS
	.align		4
        /*0070*/ 	.byte	0x04, 0x1c
        /*0072*/ 	.short	(.L_281 - .L_280)


	//   ....[0]....
.L_280:
        /*0074*/ 	.word	0x000000a0


	//   ....[1]....
        /*0078*/ 	.word	0x00000170


	//   ....[2]....
        /*007c*/ 	.word	0x00000200


	//----- nvinfo : EIATTR_CBANK_PARAM_SIZE
	.align		4
.L_281:
        /*0080*/ 	.byte	0x03, 0x19
        /*0082*/ 	.short	0x0024


	//----- nvinfo : EIATTR_PARAM_CBANK
	.align		4
        /*0084*/ 	.byte	0x04, 0x0a
        /*0086*/ 	.short	(.L_283 - .L_282)
	.align		4
.L_282:
        /*0088*/ 	.word	index@(.nv.constant0._Z13reduce_healthPxPiS_S0_i)
        /*008c*/ 	.short	0x0380
        /*008e*/ 	.short	0x0024


	//----- nvinfo : EIATTR_SW_WAR
	.align		4
.L_283:
        /*0090*/ 	.byte	0x04, 0x36
        /*0092*/ 	.short	(.L_285 - .L_284)
.L_284:
        /*0094*/ 	.word	0x00000008
.L_285:


//--------------------- .nv.callgraph             --------------------------
	.section	.nv.callgraph,"",@"SHT_CUDA_CALLGRAPH"
	.align	4
	.sectionentsize	8
	.align		4
        /*0000*/ 	.word	0x00000000
	.align		4
        /*0004*/ 	.word	0xffffffff
	.align		4
        /*0008*/ 	.word	0x00000000
	.align		4
        /*000c*/ 	.word	0xfffffffe
	.align		4
        /*0010*/ 	.word	0x00000000
	.align		4
        /*0014*/ 	.word	0xfffffffd
	.align		4
        /*0018*/ 	.word	0x00000000
	.align		4
        /*001c*/ 	.word	0xfffffffc


//--------------------- .nv.constant4             --------------------------
	.section	.nv.constant4,"a",@progbits
	.align	8
	.align		8
.nv.constant4:
        /*0000*/ 	.dword	min_val
	.align		8
        /*0008*/ 	.dword	_ZN34_INTERNAL_00cbba27_4_k_cu_127f25bb4cuda3std3__45__cpo5beginE
	.align		8
        /*0010*/ 	.dword	_ZN34_INTERNAL_00cbba27_4_k_cu_127f25bb4cuda3std3__45__cpo3endE
	.align		8
        /*0018*/ 	.dword	_ZN34_INTERNAL_00cbba27_4_k_cu_127f25bb4cuda3std3__45__cpo6cbeginE
	.align		8
        /*0020*/ 	.dword	_ZN34_INTERNAL_00cbba27_4_k_cu_127f25bb4cuda3std3__45__cpo4cendE
	.align		8
        /*0028*/ 	.dword	_ZN34_INTERNAL_00cbba27_4_k_cu_127f25bb4cuda3std3__45__cpo6rbeginE
	.align		8
        /*0030*/ 	.dword	_ZN34_INTERNAL_00cbba27_4_k_cu_127f25bb4cuda3std3__45__cpo4rendE
	.align		8
        /*0038*/ 	.dword	_ZN34_INTERNAL_00cbba27_4_k_cu_127f25bb4cuda3std3__45__cpo7crbeginE
	.align		8
        /*0040*/ 	.dword	_ZN34_INTERNAL_00cbba27_4_k_cu_127f25bb4cuda3std3__45__cpo5crendE
	.align		8
        /*0048*/ 	.dword	_ZN34_INTERNAL_00cbba27_4_k_cu_127f25bb4cuda3std3__436_GLOBAL__N__00cbba27_4_k_cu_127f25bb6ignoreE
	.align		8
        /*0050*/ 	.dword	_ZN34_INTERNAL_00cbba27_4_k_cu_127f25bb4cuda3std3__419piecewise_constructE
	.align		8
        /*0058*/ 	.dword	_ZN34_INTERNAL_00cbba27_4_k_cu_127f25bb4cuda3std3__48in_placeE
	.align		8
        /*0060*/ 	.dword	_ZN34_INTERNAL_00cbba27_4_k_cu_127f25bb4cuda3std3__420unreachable_sentinelE
	.align		8
        /*0068*/ 	.dword	_ZN34_INTERNAL_00cbba27_4_k_cu_127f25bb4cuda3std3__47nulloptE
	.align		8
        /*0070*/ 	.dword	_ZN34_INTERNAL_00cbba27_4_k_cu_127f25bb4cuda3std3__48unexpectE
	.align		8
        /*0078*/ 	.dword	_ZN34_INTERNAL_00cbba27_4_k_cu_127f25bb4cuda3std6ranges3__45__cpo4swapE
	.align		8
        /*0080*/ 	.dword	_ZN34_INTERNAL_00cbba27_4_k_cu_127f25bb4cuda3std6ranges3__45__cpo9iter_moveE
	.align		8
        /*0088*/ 	.dword	_ZN34_INTERNAL_00cbba27_4_k_cu_127f25bb4cuda3std6ranges3__45__cpo5beginE
	.align		8
        /*0090*/ 	.dword	_ZN34_INTERNAL_00cbba27_4_k_cu_127f25bb4cuda3std6ranges3__45__cpo3endE
	.align		8
        /*0098*/ 	.dword	_ZN34_INTERNAL_00cbba27_4_k_cu_127f25bb4cuda3std6ranges3__45__cpo6cbeginE
	.align		8
        /*00a0*/ 	.dword	_ZN34_INTERNAL_00cbba27_4_k_cu_127f25bb4cuda3std6ranges3__45__cpo4cendE
	.align		8
        /*00a8*/ 	.dword	_ZN34_INTERNAL_00cbba27_4_k_cu_127f25bb4cuda3std6ranges3__45__cpo7advanceE
	.align		8
        /*00b0*/ 	.dword	_ZN34_INTERNAL_00cbba27_4_k_cu_127f25bb4cuda3std6ranges3__45__cpo9iter_swapE
	.align		8
        /*00b8*/ 	.dword	_ZN34_INTERNAL_00cbba27_4_k_cu_127f25bb4cuda3std6ranges3__45__cpo4nextE
	.align		8
        /*00c0*/ 	.dword	_ZN34_INTERNAL_00cbba27_4_k_cu_127f25bb4cuda3std6ranges3__45__cpo4prevE
	.align		8
        /*00c8*/ 	.dword	_ZN34_INTERNAL_00cbba27_4_k_cu_127f25bb4cuda3std6ranges3__45__cpo4dataE
	.align		8
        /*00d0*/ 	.dword	_ZN34_INTERNAL_00cbba27_4_k_cu_127f25bb4cuda3std6ranges3__45__cpo5cdataE
	.align		8
        /*00d8*/ 	.dword	_ZN34_INTERNAL_00cbba27_4_k_cu_127f25bb4cuda3std6ranges3__45__cpo4sizeE
	.align		8
        /*00e0*/ 	.dword	_ZN34_INTERNAL_00cbba27_4_k_cu_127f25bb4cuda3std6ranges3__45__cpo5ssizeE
	.align		8
        /*00e8*/ 	.dword	_ZN34_INTERNAL_00cbba27_4_k_cu_127f25bb4cuda3std6ranges3__45__cpo8distanceE
	.align		8
        /*00f0*/ 	.dword	_ZN34_INTERNAL_00cbba27_4_k_cu_127f25bb6thrust24THRUST_300001_SM_1000_NS8cuda_cub3parE
	.align		8
        /*00f8*/ 	.dword	_ZN34_INTERNAL_00cbba27_4_k_cu_127f25bb6thrust24THRUST_300001_SM_1000_NS8cuda_cub10par_nosyncE
	.align		8
        /*0100*/ 	.dword	_ZN34_INTERNAL_00cbba27_4_k_cu_127f25bb6thrust24THRUST_300001_SM_1000_NS6system6detail10sequential3seqE
	.align		8
        /*0108*/ 	.dword	_ZN34_INTERNAL_00cbba27_4_k_cu_127f25bb6thrust24THRUST_300001_SM_1000_NS12placeholders2_1E
	.align		8
        /*0110*/ 	.dword	_ZN34_INTERNAL_00cbba27_4_k_cu_127f25bb6thrust24THRUST_300001_SM_1000_NS12placeholders2_2E
	.align		8
        /*0118*/ 	.dword	_ZN34_INTERNAL_00cbba27_4_k_cu_127f25bb6thrust24THRUST_300001_SM_1000_NS12placeholders2_3E
	.align		8
        /*0120*/ 	.dword	_ZN34_INTERNAL_00cbba27_4_k_cu_127f25bb6thrust24THRUST_300001_SM_1000_NS12placeholders2_4E
	.align		8
        /*0128*/ 	.dword	_ZN34_INTERNAL_00cbba27_4_k_cu_127f25bb6thrust24THRUST_300001_SM_1000_NS12placeholders2_5E
	.align		8
        /*0130*/ 	.dword	_ZN34_INTERNAL_00cbba27_4_k_cu_127f25bb6thrust24THRUST_300001_SM_1000_NS12placeholders2_6E
	.align		8
        /*0138*/ 	.dword	_ZN34_INTERNAL_00cbba27_4_k_cu_127f25bb6thrust24THRUST_300001_SM_1000_NS12placeholders2_7E
	.align		8
        /*0140*/ 	.dword	_ZN34_INTERNAL_00cbba27_4_k_cu_127f25bb6thrust24THRUST_300001_SM_1000_NS12placeholders2_8E
	.align		8
        /*0148*/ 	.dword	_ZN34_INTERNAL_00cbba27_4_k_cu_127f25bb6thrust24THRUST_300001_SM_1000_NS12placeholders2_9E
	.align		8
        /*0150*/ 	.dword	_ZN34_INTERNAL_00cbba27_4_k_cu_127f25bb6thrust24THRUST_300001_SM_1000_NS12placeholders3_10E
	.align		8
        /*0158*/ 	.dword	_ZN34_INTERNAL_00cbba27_4_k_cu_127f25bb6thrust24THRUST_300001_SM_1000_NS3seqE


//--------------------- .text._ZN3cub18CUB_300001_SM_10006detail9transform16transform_kernelINS2_10policy_hubILb1EN4cuda3std3__45tupleIJN6thrust24THRUST_300001_SM_1000_NS7pointerIiNSA_8cuda_cub3tagENSA_11use_defaultESE_EEEEEE10policy1000ElNS7_10__identityENSA_6detail15normal_iteratorINSA_10device_ptrIxEEEEJPiEEEvT0_iT1_T2_DpNS2_10kernel_argIT3_EE --------------------------
	.section	.text._ZN3cub18CUB_300001_SM_10006detail9transform16transform_kernelINS2_10policy_hubILb1EN4cuda3std3__45tupleIJN6thrust24THRUST_300001_SM_1000_NS7pointerIiNSA_8cuda_cub3tagENSA_11use_defaultESE_EEEEEE10policy1000ElNS7_10__identityENSA_6detail15normal_iteratorINSA_10device_ptrIxEEEEJPiEEEvT0_iT1_T2_DpNS2_10kernel_argIT3_EE,"ax",@progbits
	.align	128
        .global         _ZN3cub18CUB_300001_SM_10006detail9transform16transform_kernelINS2_10policy_hubILb1EN4cuda3std3__45tupleIJN6thrust24THRUST_300001_SM_1000_NS7pointerIiNSA_8cuda_cub3tagENSA_11use_defaultESE_EEEEEE10policy1000ElNS7_10__identityENSA_6detail15normal_iteratorINSA_10device_ptrIxEEEEJPiEEEvT0_iT1_T2_DpNS2_10kernel_argIT3_EE
        .type           _ZN3cub18CUB_300001_SM_10006detail9transform16transform_kernelINS2_10policy_hubILb1EN4cuda3std3__45tupleIJN6thrust24THRUST_300001_SM_1000_NS7pointerIiNSA_8cuda_cub3tagENSA_11use_defaultESE_EEEEEE10policy1000ElNS7_10__identityENSA_6detail15normal_iteratorINSA_10device_ptrIxEEEEJPiEEEvT0_iT1_T2_DpNS2_10kernel_argIT3_EE,@function
        .size           _ZN3cub18CUB_300001_SM_10006detail9transform16transform_kernelINS2_10policy_hubILb1EN4cuda3std3__45tupleIJN6thrust24THRUST_300001_SM_1000_NS7pointerIiNSA_8cuda_cub3tagENSA_11use_defaultESE_EEEEEE10policy1000ElNS7_10__identityENSA_6detail15normal_iteratorINSA_10device_ptrIxEEEEJPiEEEvT0_iT1_T2_DpNS2_10kernel_argIT3_EE,(.L_x_114 - _ZN3cub18CUB_300001_SM_10006detail9transform16transform_kernelINS2_10policy_hubILb1EN4cuda3std3__45tupleIJN6thrust24THRUST_300001_SM_1000_NS7pointerIiNSA_8cuda_cub3tagENSA_11use_defaultESE_EEEEEE10policy1000ElNS7_10__identityENSA_6detail15normal_iteratorINSA_10device_ptrIxEEEEJPiEEEvT0_iT1_T2_DpNS2_10kernel_argIT3_EE)
        .other          _ZN3cub18CUB_300001_SM_10006detail9transform16transform_kernelINS2_10policy_hubILb1EN4cuda3std3__45tupleIJN6thrust24THRUST_300001_SM_1000_NS7pointerIiNSA_8cuda_cub3tagENSA_11use_defaultESE_EEEEEE10policy1000ElNS7_10__identityENSA_6detail15normal_iteratorINSA_10device_ptrIxEEEEJPiEEEvT0_iT1_T2_DpNS2_10kernel_argIT3_EE,@"STO_CUDA_ENTRY STV_DEFAULT"
_ZN3cub18CUB_300001_SM_10006detail9transform16transform_kernelINS2_10policy_hubILb1EN4cuda3std3__45tupleIJN6thrust24THRUST_300001_SM_1000_NS7pointerIiNSA_8cuda_cub3tagENSA_11use_defaultESE_EEEEEE10policy1000ElNS7_10__identityENSA_6detail15normal_iteratorINSA_10device_ptrIxEEEEJPiEEEvT0_iT1_T2_DpNS2_10kernel_argIT3_EE:
.text._ZN3cub18CUB_300001_SM_10006detail9transform16transform_kernelINS2_10policy_hubILb1EN4cuda3std3__45tupleIJN6thrust24THRUST_300001_SM_1000_NS7pointerIiNSA_8cuda_cub3tagENSA_11use_defaultESE_EEEEEE10policy1000ElNS7_10__identityENSA_6detail15normal_iteratorINSA_10device_ptrIxEEEEJPiEEEvT0_iT1_T2_DpNS2_10kernel_argIT3_EE:
[----:B------:R-:W-:Y:S01]  /*0000*/  LDC R1, c[0x0][0x37c] ;  /* 0x0000df00ff017b82 */ /* 0x000fe20000000800 */
[----:B------:R-:W0:Y:S07]  /*0010*/  LDCU UR18, c[0x0][0x388] ;  /* 0x00007100ff1277ac */ /* 0x000e2e0008000800 */
[----:B------:R-:W1:Y:S01]  /*0020*/  S2UR UR4, SR_CTAID.X ;  /* 0x00000000000479c3 */ /* 0x000e620000002500 */
[----:B------:R-:W2:Y:S01]  /*0030*/  S2R R7, SR_TID.X ;  /* 0x0000000000077919 */ /* 0x000ea20000002100 */
[----:B------:R-:W-:Y:S01]  /*0040*/  BSSY.RECONVERGENT B0, `(.L_x_0) ;  /* 0x000001c000007945 */ /* 0x000fe20003800200 */
[----:B------:R-:W3:Y:S01]  /*0050*/  LDCU.64 UR6, c[0x0][0x380] ;  /* 0x00007000ff0677ac */ /* 0x000ee20008000a00 */
[----:B0-----:R-:W-:-:S04]  /*0060*/  USHF.L.U32 UR13, UR18, 0x7, URZ ;  /* 0x00000007120d7899 */ /* 0x001fc800080006ff */
[----:B------:R-:W-:Y:S02]  /*0070*/  USHF.R.S32.HI UR5, URZ, 0x1f, UR13 ;  /* 0x0000001fff057899 */ /* 0x000fe4000801140d */
[----:B-1----:R-:W-:Y:S02]  /*0080*/  UIMAD.WIDE.U32 UR16, UR13, UR4, URZ ;  /* 0x000000040d1072a5 */ /* 0x002fe4000f8e00ff */
[----:B------:R-:W-:Y:S02]  /*0090*/  UIMAD UR11, UR5, UR4, URZ ;  /* 0x00000004050b72a4 */ /* 0x000fe4000f8e02ff */
[----:B---3--:R-:W-:Y:S02]  /*00a0*/  UIADD3 UR10, UP1, UPT, -UR16, UR6, URZ ;  /* 0x00000006100a7290 */ /* 0x008fe4000ff3e1ff */
[----:B------:R-:W-:Y:S02]  /*00b0*/  UIADD3 UR11, UPT, UPT, UR17, UR11, URZ ;  /* 0x0000000b110b7290 */ /* 0x000fe4000fffe0ff */
[----:B------:R-:W-:Y:S01]  /*00c0*/  UISETP.LT.U32.AND UP0, UPT, UR10, UR13, UPT ;  /* 0x0000000d0a00728c */ /* 0x000fe2000bf01070 */
[----:B--2---:R-:W-:Y:S01]  /*00d0*/  IMAD.SHL.U32 R0, R7, 0x80, RZ ;  /* 0x0000008007007824 */ /* 0x004fe200078e00ff */
[----:B------:R-:W-:-:S04]  /*00e0*/  UIADD3.X UR4, UPT, UPT, ~UR11, UR7, URZ, UP1, !UPT ;  /* 0x000000070b047290 */ /* 0x000fc80008ffe5ff */
[----:B------:R-:W-:-:S04]  /*00f0*/  UISETP.LT.AND.EX UP0, UPT, UR4, UR5, UPT, UP0 ;  /* 0x000000050400728c */ /* 0x000fc8000bf01300 */
[----:B------:R-:W-:-:S04]  /*0100*/  USEL UR10, UR10, UR13, UP0 ;  /* 0x0000000d0a0a7287 */ /* 0x000fc80008000000 */
[----:B------:R-:W-:-:S06]  /*0110*/  USHF.L.U32 UR6, UR10, 0x2, URZ ;  /* 0x000000020a067899 */ /* 0x000fcc00080006ff */
[----:B------:R-:W-:-:S13]  /*0120*/  ISETP.GE.AND P0, PT, R0, UR6, PT ;  /* 0x0000000600007c0c */ /* 0x000fda000bf06270 */
[----:B------:R-:W-:Y:S05]  /*0130*/  @P0 BRA `(.L_x_1) ;  /* 0x0000000000300947 */ /* 0x000fea0003800000 */
[----:B------:R-:W0:Y:S02]  /*0140*/  LDCU.64 UR4, c[0x0][0x398] ;  /* 0x00007300ff0477ac */ /* 0x000e240008000a00 */
[----:B0-----:R-:W-:-:S04]  /*0150*/  ULEA UR4, UP0, UR16, UR4, 0x2 ;  /* 0x0000000410047291 */ /* 0x001fc8000f8010ff */
[----:B------:R-:W-:Y:S02]  /*0160*/  ULEA.HI.X UR5, UR16, UR5, UR11, 0x2, UP0 ;  /* 0x0000000510057291 */ /* 0x000fe400080f140b */
[----:B------:R-:W-:-:S04]  /*0170*/  IMAD.U32 R2, RZ, RZ, UR4 ;  /* 0x00000004ff027e24 */ /* 0x000fc8000f8e00ff */
[----:B------:R-:W-:Y:S02]  /*0180*/  IMAD.U32 R3, RZ, RZ, UR5 ;  /* 0x00000005ff037e24 */ /* 0x000fe4000f8e00ff */
[----:B------:R-:W-:-:S07]  /*0190*/  IMAD.WIDE.U32 R2, R7, 0x80, R2 ;  /* 0x0000008007027825 */ /* 0x000fce00078e0002 */
.L_x_2:
[----:B------:R-:W-:Y:S01]  /*01a0*/  VIADD R0, R0, 0x4000 ;  /* 0x0000400000007836 */ /* 0x000fe20000000000 */
[----:B------:R0:W-:Y:S04]  /*01b0*/  CCTL.E.PF2 [R2] ;  /* 0x000000000200798f */ /* 0x0001e80000800100 */
[----:B------:R-:W-:Y:S02]  /*01c0*/  ISETP.GE.AND P0, PT, R0, UR6, PT ;  /* 0x0000000600007c0c */ /* 0x000fe4000bf06270 */
[----:B0-----:R-:W-:-:S05]  /*01d0*/  IADD3 R2, P1, PT, R2, 0x4000, RZ ;  /* 0x0000400002027810 */ /* 0x001fca0007f3e0ff */
[----:B------:R-:W-:-:S06]  /*01e0*/  IMAD.X R3, RZ, RZ, R3, P1 ;  /* 0x000000ffff037224 */ /* 0x000fcc00008e0603 */
[----:B------:R-:W-:Y:S05]  /*01f0*/  @!P0 BRA `(.L_x_2) ;  /* 0xfffffffc00e88947 */ /* 0x000fea000383ffff */
.L_x_1:
[----:B------:R-:W-:Y:S05]  /*0200*/  BSYNC.RECONVERGENT B0 ;  /* 0x0000000000007941 */ /* 0x000fea0003800200 */
.L_x_0:
[----:B------:R-:W0:Y:S01]  /*0210*/  LDCU.128 UR4, c[0x0][0x390] ;  /* 0x00007200ff0477ac */ /* 0x000e220008000c00 */
[----:B------:R-:W-:Y:S02]  /*0220*/  USHF.L.U64.HI UR9, UR16, 0x2, UR11 ;  /* 0x0000000210097899 */ /* 0x000fe4000801020b */
[----:B------:R-:W-:Y:S01]  /*0230*/  USHF.L.U64.HI UR8, UR16, 0x3, UR11 ;  /* 0x0000000310087899 */ /* 0x000fe2000801020b */
[----:B------:R-:W1:Y:S01]  /*0240*/  LDCU.64 UR14, c[0x0][0x358] ;  /* 0x00006b00ff0e77ac */ /* 0x000e620008000a00 */
[----:B0-----:R-:W-:Y:S02]  /*0250*/  ULEA UR12, UP1, UR16, UR4, 0x3 ;  /* 0x00000004100c7291 */ /* 0x001fe4000f8218ff */
[----:B------:R-:W-:Y:S02]  /*0260*/  ULEA UR4, UP0, UR16, UR6, 0x2 ;  /* 0x0000000610047291 */ /* 0x000fe4000f8010ff */
[----:B------:R-:W-:Y:S02]  /*0270*/  UIADD3.X UR8, UPT, UPT, UR8, UR5, URZ, UP1, !UPT ;  /* 0x0000000508087290 */ /* 0x000fe40008ffe4ff */
[----:B------:R-:W-:Y:S01]  /*0280*/  UIADD3.X UR9, UPT, UPT, UR9, UR7, URZ, UP0, !UPT ;  /* 0x0000000709097290 */ /* 0x000fe200087fe4ff */
[----:B------:R-:W-:Y:S01]  /*0290*/  IMAD.U32 R2, RZ, RZ, UR12 ;  /* 0x0000000cff027e24 */ /* 0x000fe2000f8e00ff */
[----:B------:R-:W-:Y:S01]  /*02a0*/  UISETP.NE.AND UP0, UPT, UR13, UR10, UPT ;  /* 0x0000000a0d00728c */ /* 0x000fe2000bf05270 */
[----:B------:R-:W-:-:S02]  /*02b0*/  IMAD.U32 R4, RZ, RZ, UR4 ;  /* 0x00000004ff047e24 */ /* 0x000fc4000f8e00ff */
[----:B------:R-:W-:Y:S02]  /*02c0*/  IMAD.U32 R3, RZ, RZ, UR8 ;  /* 0x00000008ff037e24 */ /* 0x000fe4000f8e00ff */
[----:B------:R-:W-:-:S04]  /*02d0*/  IMAD.U32 R5, RZ, RZ, UR9 ;  /* 0x00000009ff057e24 */ /* 0x000fc8000f8e00ff */
[----:B-1----:R-:W-:Y:S05]  /*02e0*/  BRA.U !UP0, `(.L_x_3) ;  /* 0x00000015089c7547 */ /* 0x002fea000b800000 */
[----:B------:R-:W-:-:S06]  /*02f0*/  UISETP.GE.AND UP0, UPT, UR18, 0x1, UPT ;  /* 0x000000011200788c */ /* 0x000fcc000bf06270 */
[----:B------:R-:W-:-:S13]  /*0300*/  PLOP3.LUT P0, PT, PT, PT, UP0, 0x80, 0x8 ;  /* 0x000000000008781c */ /* 0x000fda0003f0f008 */
[----:B------:R-:W-:Y:S05]  /*0310*/  @!P0 EXIT ;  /* 0x000000000000894d */ /* 0x000fea0003800000 */
[----:B------:R-:W-:Y:S01]  /*0320*/  UISETP.GE.U32.AND UP0, UPT, UR18, 0x10, UPT ;  /* 0x000000101200788c */ /* 0x000fe2000bf06070 */
[----:B------:R-:W-:Y:S01]  /*0330*/  IMAD.MOV.U32 R0, RZ, RZ, RZ ;  /* 0x000000ffff007224 */ /* 0x000fe200078e00ff */
[----:B------:R-:W-:-:S07]  /*0340*/  ULOP3.LUT UR4, UR18, 0xf, URZ, 0xc0, !UPT ;  /* 0x0000000f12047892 */ /* 0x000fce000f8ec0ff */
[----:B------:R-:W-:Y:S05]  /*0350*/  BRA.U !UP0, `(.L_x_4) ;  /* 0x0000000d08907547 */ /* 0x000fea000b800000 */
[----:B------:R-:W-:-:S13]  /*0360*/  ISETP.GE.AND P0, PT, R7, UR10, PT ;  /* 0x0000000a07007c0c */ /* 0x000fda000bf06270 */
[----:B------:R-:W-:-:S05]  /*0370*/  @!P0 IMAD.WIDE.U32 R8, R7, 0x4, R4 ;  /* 0x0000000407088825 */ /* 0x000fca00078e0004 */
[----:B------:R-:W2:Y:S01]  /*0380*/  @!P0 LDG.E R10, desc[UR14][R8.64] ;  /* 0x0000000e080a8981 */ /* 0x000ea2000c1e1900 */
[C---:B------:R-:W-:Y:S02]  /*0390*/  VIADD R19, R7.reuse, 0x80 ;  /* 0x0000008007137836 */ /* 0x040fe40000000000 */
[----:B------:R-:W-:-:S03]  /*03a0*/  @!P0 IMAD.WIDE.U32 R12, R7, 0x8, R2 ;  /* 0x00000008070c8825 */ /* 0x000fc600078e0002 */
[----:B------:R-:W-:-:S13]  /*03b0*/  ISETP.GE.AND P1, PT, R19, UR10, PT ;  /* 0x0000000a13007c0c */ /* 0x000fda000bf26270 */
[----:B------:R-:W-:Y:S01]  /*03c0*/  @!P1 IMAD.WIDE.U32 R14, R19, 0x4, R4 ;  /* 0x00000004130e9825 */ /* 0x000fe200078e0004 */
[----:B--2---:R-:W-:-:S05]  /*03d0*/  @!P0 SHF.R.S32.HI R11, RZ, 0x1f, R10 ;  /* 0x0000001fff0b8819 */ /* 0x004fca000001140a */
[----:B------:R0:W-:Y:S04]  /*03e0*/  @!P0 STG.E.64 desc[UR14][R12.64], R10 ;  /* 0x0000000a0c008986 */ /* 0x0001e8000c101b0e */
[----:B------:R-:W2:Y:S01]  /*03f0*/  @!P1 LDG.E R16, desc[UR14][R14.64] ;  /* 0x0000000e0e109981 */ /* 0x000ea2000c1e1900 */
[----:B------:R-:W-:Y:S02]  /*0400*/  VIADD R23, R7, 0x100 ;  /* 0x0000010007177836 */ /* 0x000fe40000000000 */
[----:B------:R-:W-:-:S03]  /*0410*/  @!P1 IMAD.WIDE.U32 R8, R19, 0x8, R2 ;  /* 0x0000000813089825 */ /* 0x000fc600078e0002 */
[----:B------:R-:W-:-:S13]  /*0420*/  ISETP.GE.AND P0, PT, R23, UR10, PT ;  /* 0x0000000a17007c0c */ /* 0x000fda000bf06270 */
[----:B------:R-:W-:Y:S01]  /*0430*/  @!P0 IMAD.WIDE.U32 R18, R23, 0x4, R4 ;  /* 0x0000000417128825 */ /* 0x000fe200078e0004 */
[----:B--2---:R-:W-:-:S05]  /*0440*/  @!P1 SHF.R.S32.HI R17, RZ, 0x1f, R16 ;  /* 0x0000001fff119819 */ /* 0x004fca0000011410 */
[----:B------:R1:W-:Y:S04]  /*0450*/  @!P1 STG.E.64 desc[UR14][R8.64], R16 ;  /* 0x0000001008009986 */ /* 0x0003e8000c101b0e */
[----:B------:R-:W2:Y:S01]  /*0460*/  @!P0 LDG.E R20, desc[UR14][R18.64] ;  /* 0x0000000e12148981 */ /* 0x000ea2000c1e1900 */
[----:B------:R-:W-:Y:S02]  /*0470*/  VIADD R25, R7, 0x180 ;  /* 0x0000018007197836 */ /* 0x000fe40000000000 */
[----:B0-----:R-:W-:-:S03]  /*0480*/  @!P0 IMAD.WIDE.U32 R10, R23, 0x8, R2 ;  /* 0x00000008170a8825 */ /* 0x001fc600078e0002 */
[----:B------:R-:W-:-:S13]  /*0490*/  ISETP.GE.AND P1, PT, R25, UR10, PT ;  /* 0x0000000a19007c0c */ /* 0x000fda000bf26270 */
[----:B------:R-:W-:Y:S01]  /*04a0*/  @!P1 IMAD.WIDE.U32 R12, R25, 0x4, R4 ;  /* 0x00000004190c9825 */ /* 0x000fe200078e0004 */
[----:B--2---:R-:W-:-:S05]  /*04b0*/  @!P0 SHF.R.S32.HI R21, RZ, 0x1f, R20 ;  /* 0x0000001fff158819 */ /* 0x004fca0000011414 */
[----:B------:R0:W-:Y:S04]  /*04c0*/  @!P0 STG.E.64 desc[UR14][R10.64], R20 ;  /* 0x000000140a008986 */ /* 0x0001e8000c101b0e */
[----:B------:R-:W2:Y:S01]  /*04d0*/  @!P1 LDG.E R14, desc[UR14][R12.64] ;  /* 0x0000000e0c0e9981 */ /* 0x000ea2000c1e1900 */
[----:B------:R-:W-:Y:S02]  /*04e0*/  VIADD R23, R7, 0x200 ;  /* 0x0000020007177836 */ /* 0x000fe40000000000 */
[----:B-1----:R-:W-:-:S03]  /*04f0*/  @!P1 IMAD.WIDE.U32 R8, R25, 0x8, R2 ;  /* 0x0000000819089825 */ /* 0x002fc600078e0002 */
        /* <DEDUP_REMOVED lines=29> */
[----:B-1----:R-:W-:Y:S01]  /*06d0*/  @!P2 IMAD.WIDE.U32 R20, R27, 0x4, R4 ;  /* 0x000000041b14a825 */ /* 0x002fe200078e0004 */
[----:B--2---:R-:W-:-:S05]  /*06e0*/  @!P1 SHF.R.S32.HI R19, RZ, 0x1f, R18 ;  /* 0x0000001fff139819 */ /* 0x004fca0000011412 */
[----:B------:R1:W-:Y:S04]  /*06f0*/  @!P1 STG.E.64 desc[UR14][R14.64], R18 ;  /* 0x000000120e009986 */ /* 0x0003e8000c101b0e */
[----:B------:R-:W2:Y:S01]  /*0700*/  @!P2 LDG.E R22, desc[UR14][R20.64] ;  /* 0x0000000e1416a981 */ /* 0x000ea2000c1e1900 */
[----:B------:R-:W-:Y:S02]  /*0710*/  VIADD R25, R7, 0x480 ;  /* 0x0000048007197836 */ /* 0x000fe40000000000 */
[----:B0-----:R-:W-:-:S03]  /*0720*/  @!P2 IMAD.WIDE.U32 R10, R27, 0x8, R2 ;  /* 0x000000081b0aa825 */ /* 0x001fc600078e0002 */
[C---:B------:R-:W-:Y:S01]  /*0730*/  ISETP.GE.AND P0, PT, R25.reuse, UR10, PT ;  /* 0x0000000a19007c0c */ /* 0x040fe2000bf06270 */
[----:B------:R-:W-:Y:S01]  /*0740*/  IMAD.WIDE R8, R25, 0x4, R4 ;  /* 0x0000000419087825 */ /* 0x000fe200078e0204 */
[----:B--2---:R-:W-:-:S05]  /*0750*/  @!P2 SHF.R.S32.HI R23, RZ, 0x1f, R22 ;  /* 0x0000001fff17a819 */ /* 0x004fca0000011416 */
[----:B------:R0:W-:Y:S06]  /*0760*/  @!P2 STG.E.64 desc[UR14][R10.64], R22 ;  /* 0x000000160a00a986 */ /* 0x0001ec000c101b0e */
[----:B------:R-:W2:Y:S01]  /*0770*/  @!P0 LDG.E R12, desc[UR14][R8.64] ;  /* 0x0000000e080c8981 */ /* 0x000ea2000c1e1900 */
[C---:B------:R-:W-:Y:S01]  /*0780*/  VIADD R0, R7.reuse, 0x500 ;  /* 0x0000050007007836 */ /* 0x040fe20000000000 */
[----:B------:R-:W-:Y:S01]  /*0790*/  ULOP3.LUT UR5, UR18, 0x7ffffff0, URZ, 0xc0, !UPT ;  /* 0x7ffffff012057892 */ /* 0x000fe2000f8ec0ff */
[C---:B------:R-:W-:Y:S01]  /*07a0*/  VIADD R13, R7.reuse, 0x600 ;  /* 0x00000600070d7836 */ /* 0x040fe20000000000 */
[C---:B------:R-:W-:Y:S01]  /*07b0*/  IADD3 R6, PT, PT, R7.reuse, 0x580, RZ ;  /* 0x0000058007067810 */ /* 0x040fe20007ffe0ff */
[C---:B-1----:R-:W-:Y:S01]  /*07c0*/  VIADD R14, R7.reuse, 0x680 ;  /* 0x00000680070e7836 */ /* 0x042fe20000000000 */
[----:B------:R-:W-:Y:S01]  /*07d0*/  ISETP.GE.AND P6, PT, R0, UR10, PT ;  /* 0x0000000a00007c0c */ /* 0x000fe2000bfc6270 */
[----:B------:R-:W-:Y:S01]  /*07e0*/  VIADD R0, R7, 0x700 ;  /* 0x0000070007007836 */ /* 0x000fe20000000000 */
[----:B------:R-:W-:Y:S01]  /*07f0*/  ISETP.GE.AND P4, PT, R13, UR10, PT ;  /* 0x0000000a0d007c0c */ /* 0x000fe2000bf86270 */
[----:B------:R-:W-:Y:S01]  /*0800*/  BSSY.RECONVERGENT B0, `(.L_x_5) ;  /* 0x000000f000007945 */ /* 0x000fe20003800200 */
[----:B------:R-:W-:Y:S01]  /*0810*/  ISETP.GE.AND P5, PT, R6, UR10, PT ;  /* 0x0000000a06007c0c */ /* 0x000fe2000bfa6270 */
[----:B0-----:R-:W-:Y:S01]  /*0820*/  IMAD.WIDE R10, R25, 0x8, R2 ;  /* 0x00000008190a7825 */ /* 0x001fe200078e0202 */
[----:B------:R-:W-:-:S02]  /*0830*/  ISETP.GE.AND P2, PT, R0, UR10, PT ;  /* 0x0000000a00007c0c */ /* 0x000fc4000bf46270 */
[----:B------:R-:W-:Y:S01]  /*0840*/  ISETP.GE.AND P3, PT, R14, UR10, PT ;  /* 0x0000000a0e007c0c */ /* 0x000fe2000bf66270 */
[----:B------:R-:W-:Y:S02]  /*0850*/  VIADD R6, R7, 0x780 ;  /* 0x0000078007067836 */ /* 0x000fe40000000000 */
[----:B------:R-:W-:-:S03]  /*0860*/  IMAD.U32 R0, RZ, RZ, UR5 ;  /* 0x00000005ff007e24 */ /* 0x000fc6000f8e00ff */
[----:B------:R-:W-:Y:S02]  /*0870*/  ISETP.GE.AND P1, PT, R6, UR10, PT ;  /* 0x0000000a06007c0c */ /* 0x000fe4000bf26270 */
[----:B--2---:R-:W-:-:S05]  /*0880*/  @!P0 SHF.R.S32.HI R13, RZ, 0x1f, R12 ;  /* 0x0000001fff0d8819 */ /* 0x004fca000001140c */
[----:B------:R0:W-:Y:S01]  /*0890*/  @!P0 STG.E.64 desc[UR14][R10.64], R12 ;  /* 0x0000000c0a008986 */ /* 0x0001e2000c101b0e */
[----:B------:R-:W-:Y:S01]  /*08a0*/  ISETP.NE.AND P0, PT, R0, 0x10, PT ;  /* 0x000000100000780c */ /* 0x000fe20003f05270 */
[----:B------:R-:W-:-:S12]  /*08b0*/  @P6 BRA `(.L_x_6) ;  /* 0x00000000000c6947 */ /* 0x000fd80003800000 */
[----:B0-----:R-:W2:Y:S02]  /*08c0*/  LDG.E R12, desc[UR14][R8.64+0x200] ;  /* 0x0002000e080c7981 */ /* 0x001ea4000c1e1900 */
[----:B--2---:R-:W-:-:S05]  /*08d0*/  SHF.R.S32.HI R13, RZ, 0x1f, R12 ;  /* 0x0000001fff0d7819 */ /* 0x004fca000001140c */
[----:B------:R1:W-:Y:S02]  /*08e0*/  STG.E.64 desc[UR14][R10.64+0x400], R12 ;  /* 0x0004000c0a007986 */ /* 0x0003e4000c101b0e */
.L_x_6:
[----:B------:R-:W-:Y:S05]  /*08f0*/  BSYNC.RECONVERGENT B0 ;  /* 0x0000000000007941 */ /* 0x000fea0003800200 */
.L_x_5:
[----:B------:R-:W-:Y:S04]  /*0900*/  BSSY.RECONVERGENT B0, `(.L_x_7) ;  /* 0x0000005000007945 */ /* 0x000fe80003800200 */
[----:B------:R-:W-:Y:S05]  /*0910*/  @P5 BRA `(.L_x_8) ;  /* 0x00000000000c5947 */ /* 0x000fea0003800000 */
[----:B01----:R-:W2:Y:S02]  /*0920*/  LDG.E R12, desc[UR14][R8.64+0x400] ;  /* 0x0004000e080c7981 */ /* 0x003ea4000c1e1900 */
[----:B--2---:R-:W-:-:S05]  /*0930*/  SHF.R.S32.HI R13, RZ, 0x1f, R12 ;  /* 0x0000001fff0d7819 */ /* 0x004fca000001140c */
[----:B------:R2:W-:Y:S02]  /*0940*/  STG.E.64 desc[UR14][R10.64+0x800], R12 ;  /* 0x0008000c0a007986 */ /* 0x0005e4000c101b0e */
.L_x_8:
[----:B------:R-:W-:Y:S05]  /*0950*/  BSYNC.RECONVERGENT B0 ;  /* 0x0000000000007941 */ /* 0x000fea0003800200 */
.L_x_7:
[----:B------:R-:W-:Y:S04]  /*0960*/  BSSY.RECONVERGENT B0, `(.L_x_9) ;  /* 0x0000005000007945 */ /* 0x000fe80003800200 */
[----:B------:R-:W-:Y:S05]  /*0970*/  @P4 BRA `(.L_x_10) ;  /* 0x00000000000c4947 */ /* 0x000fea0003800000 */
[----:B012---:R-:W2:Y:S02]  /*0980*/  LDG.E R12, desc[UR14][R8.64+0x600] ;  /* 0x0006000e080c7981 */ /* 0x007ea4000c1e1900 */
[----:B--2---:R-:W-:-:S05]  /*0990*/  SHF.R.S32.HI R13, RZ, 0x1f, R12 ;  /* 0x0000001fff0d7819 */ /* 0x004fca000001140c */
[----:B------:R3:W-:Y:S02]  /*09a0*/  STG.E.64 desc[UR14][R10.64+0xc00], R12 ;  /* 0x000c000c0a007986 */ /* 0x0007e4000c101b0e */
.L_x_10:
[----:B------:R-:W-:Y:S05]  /*09b0*/  BSYNC.RECONVERGENT B0 ;  /* 0x0000000000007941 */ /* 0x000fea0003800200 */
.L_x_9:
[----:B------:R-:W-:Y:S04]  /*09c0*/  BSSY.RECONVERGENT B0, `(.L_x_11) ;  /* 0x0000005000007945 */ /* 0x000fe80003800200 */
[----:B------:R-:W-:Y:S05]  /*09d0*/  @P3 BRA `(.L_x_12) ;  /* 0x00000000000c3947 */ /* 0x000fea0003800000 */
[----:B0123--:R-:W2:Y:S02]  /*09e0*/  LDG.E R12, desc[UR14][R8.64+0x800] ;  /* 0x0008000e080c7981 */ /* 0x00fea4000c1e1900 */
[----:B--2---:R-:W-:-:S05]  /*09f0*/  SHF.R.S32.HI R13, RZ, 0x1f, R12 ;  /* 0x0000001fff0d7819 */ /* 0x004fca000001140c */
[----:B------:R4:W-:Y:S02]  /*0a00*/  STG.E.64 desc[UR14][R10.64+0x1000], R12 ;  /* 0x0010000c0a007986 */ /* 0x0009e4000c101b0e */
.L_x_12:
[----:B------:R-:W-:Y:S05]  /*0a10*/  BSYNC.RECONVERGENT B0 ;  /* 0x0000000000007941 */ /* 0x000fea0003800200 */
.L_x_11:
[----:B------:R-:W-:Y:S04]  /*0a20*/  BSSY.RECONVERGENT B0, `(.L_x_13) ;  /* 0x0000005000007945 */ /* 0x000fe80003800200 */
[----:B------:R-:W-:Y:S05]  /*0a30*/  @P2 BRA `(.L_x_14) ;  /* 0x00000000000c2947 */ /* 0x000fea0003800000 */
[----:B01234-:R-:W2:Y:S02]  /*0a40*/  LDG.E R12, desc[UR14][R8.64+0xa00] ;  /* 0x000a000e080c7981 */ /* 0x01fea4000c1e1900 */
[----:B--2---:R-:W-:-:S05]  /*0a50*/  SHF.R.S32.HI R13, RZ, 0x1f, R12 ;  /* 0x0000001fff0d7819 */ /* 0x004fca000001140c */
[----:B------:R0:W-:Y:S02]  /*0a60*/  STG.E.64 desc[UR14][R10.64+0x1400], R12 ;  /* 0x0014000c0a007986 */ /* 0x0001e4000c101b0e */
.L_x_14:
[----:B------:R-:W-:Y:S05]  /*0a70*/  BSYNC.RECONVERGENT B0 ;  /* 0x0000000000007941 */ /* 0x000fea0003800200 */
.L_x_13:
[----:B------:R-:W-:Y:S04]  /*0a80*/  BSSY.RECONVERGENT B0, `(.L_x_15) ;  /* 0x0000005000007945 */ /* 0x000fe80003800200 */
[----:B------:R-:W-:Y:S05]  /*0a90*/  @P1 BRA `(.L_x_16) ;  /* 0x00000000000c1947 */ /* 0x000fea0003800000 */
[----:B01234-:R-:W2:Y:S02]  /*0aa0*/  LDG.E R12, desc[UR14][R8.64+0xc00] ;  /* 0x000c000e080c7981 */ /* 0x01fea4000c1e1900 */
[----:B--2---:R-:W-:-:S05]  /*0ab0*/  SHF.R.S32.HI R13, RZ, 0x1f, R12 ;  /* 0x0000001fff0d7819 */ /* 0x004fca000001140c */
[----:B------:R0:W-:Y:S02]  /*0ac0*/  STG.E.64 desc[UR14][R10.64+0x1800], R12 ;  /* 0x0018000c0a007986 */ /* 0x0001e4000c101b0e */
.L_x_16:
[----:B------:R-:W-:Y:S05]  /*0ad0*/  BSYNC.RECONVERGENT B0 ;  /* 0x0000000000007941 */ /* 0x000fea0003800200 */
.L_x_15:
[----:B------:R-:W-:Y:S05]  /*0ae0*/  @!P0 BRA `(.L_x_4) ;  /* 0x0000000400ac8947 */ /* 0x000fea0003800000 */
[----:B------:R-:W-:-:S07]  /*0af0*/  IMAD.MOV.U32 R6, RZ, RZ, 0x10 ;  /* 0x00000010ff067424 */ /* 0x000fce00078e00ff */
.L_x_19:
[----:B01234-:R-:W-:-:S05]  /*0b00*/  IMAD R13, R6, 0x80, R7 ;  /* 0x00000080060d7824 */ /* 0x01ffca00078e0207 */
        /* <DEDUP_REMOVED lines=59> */
[----:B------:R-:W-:Y:S01]  /*0ec0*/  IADD3 R25, PT, PT, R13, 0x480, RZ ;  /* 0x000004800d197810 */ /* 0x000fe20007ffe0ff */
[----:B0-----:R-:W-:-:S03]  /*0ed0*/  @!P0 IMAD.WIDE.U32 R20, R29, 0x8, R2 ;  /* 0x000000081d148825 */ /* 0x001fc600078e0002 */
[C---:B------:R-:W-:Y:S01]  /*0ee0*/  ISETP.GE.AND P1, PT, R25.reuse, UR10, PT ;  /* 0x0000000a19007c0c */ /* 0x040fe2000bf26270 */
[----:B------:R-:W-:Y:S01]  /*0ef0*/  IMAD.WIDE R10, R25, 0x4, R4 ;  /* 0x00000004190a7825 */ /* 0x000fe200078e0204 */
[----:B--2---:R-:W-:-:S05]  /*0f00*/  @!P0 SHF.R.S32.HI R15, RZ, 0x1f, R14 ;  /* 0x0000001fff0f8819 */ /* 0x004fca000001140e */
[----:B------:R0:W-:Y:S06]  /*0f10*/  @!P0 STG.E.64 desc[UR14][R20.64], R14 ;  /* 0x0000000e14008986 */ /* 0x0001ec000c101b0e */
[----:B------:R-:W2:Y:S01]  /*0f20*/  @!P1 LDG.E R18, desc[UR14][R10.64] ;  /* 0x0000000e0a129981 */ /* 0x000ea2000c1e1900 */
[----:B------:R-:W-:Y:S02]  /*0f30*/  VIADD R12, R13, 0x500 ;  /* 0x000005000d0c7836 */ /* 0x000fe40000000000 */
[----:B------:R-:W-:-:S03]  /*0f40*/  IMAD.WIDE R8, R25, 0x8, R2 ;  /* 0x0000000819087825 */ /* 0x000fc600078e0202 */
[----:B------:R-:W-:Y:S02]  /*0f50*/  ISETP.GE.AND P0, PT, R12, UR10, PT ;  /* 0x0000000a0c007c0c */ /* 0x000fe4000bf06270 */
[----:B--2---:R-:W-:-:S05]  /*0f60*/  @!P1 SHF.R.S32.HI R19, RZ, 0x1f, R18 ;  /* 0x0000001fff139819 */ /* 0x004fca0000011412 */
[----:B------:R2:W-:Y:S06]  /*0f70*/  @!P1 STG.E.64 desc[UR14][R8.64], R18 ;  /* 0x0000001208009986 */ /* 0x0005ec000c101b0e */
[----:B-1----:R-:W3:Y:S01]  /*0f80*/  @!P0 LDG.E R16, desc[UR14][R10.64+0x200] ;  /* 0x0002000e0a108981 */ /* 0x002ee2000c1e1900 */
[----:B------:R-:W-:-:S05]  /*0f90*/  VIADD R12, R13, 0x580 ;  /* 0x000005800d0c7836 */ /* 0x000fca0000000000 */
[----:B------:R-:W-:Y:S02]  /*0fa0*/  ISETP.GE.AND P1, PT, R12, UR10, PT ;  /* 0x0000000a0c007c0c */ /* 0x000fe4000bf26270 */
[----:B---3--:R-:W-:-:S05]  /*0fb0*/  @!P0 SHF.R.S32.HI R17, RZ, 0x1f, R16 ;  /* 0x0000001fff118819 */ /* 0x008fca0000011410 */
[----:B------:R1:W-:Y:S06]  /*0fc0*/  @!P0 STG.E.64 desc[UR14][R8.64+0x400], R16 ;  /* 0x0004001008008986 */ /* 0x0003ec000c101b0e */
[----:B0-----:R-:W3:Y:S01]  /*0fd0*/  @!P1 LDG.E R14, desc[UR14][R10.64+0x400] ;  /* 0x0004000e0a0e9981 */ /* 0x001ee2000c1e1900 */
[----:B------:R-:W-:-:S05]  /*0fe0*/  VIADD R12, R13, 0x600 ;  /* 0x000006000d0c7836 */ /* 0x000fca0000000000 */
[----:B------:R-:W-:Y:S02]  /*0ff0*/  ISETP.GE.AND P0, PT, R12, UR10, PT ;  /* 0x0000000a0c007c0c */ /* 0x000fe4000bf06270 */
[----:B---3--:R-:W-:-:S05]  /*1000*/  @!P1 SHF.R.S32.HI R15, RZ, 0x1f, R14 ;  /* 0x0000001fff0f9819 */ /* 0x008fca000001140e */
[----:B------:R0:W-:Y:S06]  /*1010*/  @!P1 STG.E.64 desc[UR14][R8.64+0x800], R14 ;  /* 0x0008000e08009986 */ /* 0x0001ec000c101b0e */
[----:B--2---:R-:W2:Y:S01]  /*1020*/  @!P0 LDG.E R18, desc[UR14][R10.64+0x600] ;  /* 0x0006000e0a128981 */ /* 0x004ea2000c1e1900 */
[----:B------:R-:W-:-:S05]  /*1030*/  VIADD R12, R13, 0x680 ;  /* 0x000006800d0c7836 */ /* 0x000fca0000000000 */
        /* <DEDUP_REMOVED lines=9> */
[----:B------:R-:W-:Y:S01]  /*10d0*/  VIADD R13, R13, 0x780 ;  /* 0x000007800d0d7836 */ /* 0x000fe20000000000 */
[----:B------:R-:W-:Y:S01]  /*10e0*/  BSSY.RECONVERGENT B0, `(.L_x_17) ;  /* 0x000000a000007945 */ /* 0x000fe20003800200 */
[----:B------:R-:W-:-:S05]  /*10f0*/  VIADD R6, R6, 0x10 ;  /* 0x0000001006067836 */ /* 0x000fca0000000000 */
[----:B------:R-:W-:Y:S02]  /*1100*/  ISETP.NE.AND P1, PT, R6, R0, PT ;  /* 0x000000000600720c */ /* 0x000fe40003f25270 */
[----:B---3--:R-:W-:-:S05]  /*1110*/  @!P0 SHF.R.S32.HI R15, RZ, 0x1f, R14 ;  /* 0x0000001fff0f8819 */ /* 0x008fca000001140e */
[----:B------:R2:W-:Y:S01]  /*1120*/  @!P0 STG.E.64 desc[UR14][R8.64+0x1400], R14 ;  /* 0x0014000e08008986 */ /* 0x0005e2000c101b0e */
[----:B------:R-:W-:-:S13]  /*1130*/  ISETP.GE.AND P0, PT, R13, UR10, PT ;  /* 0x0000000a0d007c0c */ /* 0x000fda000bf06270 */
[----:B--2---:R-:W-:Y:S05]  /*1140*/  @P0 BRA `(.L_x_18) ;  /* 0x00000000000c0947 */ /* 0x004fea0003800000 */
[----:B------:R-:W2:Y:S02]  /*1150*/  LDG.E R12, desc[UR14][R10.64+0xc00] ;  /* 0x000c000e0a0c7981 */ /* 0x000ea4000c1e1900 */
[----:B--2---:R-:W-:-:S05]  /*1160*/  SHF.R.S32.HI R13, RZ, 0x1f, R12 ;  /* 0x0000001fff0d7819 */ /* 0x004fca000001140c */
[----:B------:R0:W-:Y:S02]  /*1170*/  STG.E.64 desc[UR14][R8.64+0x1800], R12 ;  /* 0x0018000c08007986 */ /* 0x0001e4000c101b0e */
.L_x_18:
[----:B------:R-:W-:Y:S05]  /*1180*/  BSYNC.RECONVERGENT B0 ;  /* 0x0000000000007941 */ /* 0x000fea0003800200 */
.L_x_17:
[----:B------:R-:W-:Y:S05]  /*1190*/  @P1 BRA `(.L_x_19) ;  /* 0xfffffff800581947 */ /* 0x000fea000383ffff */
.L_x_4:
[----:B------:R-:W-:-:S13]  /*11a0*/  ISETP.NE.AND P0, PT, RZ, UR4, PT ;  /* 0x00000004ff007c0c */ /* 0x000fda000bf05270 */
[----:B------:R-:W-:Y:S05]  /*11b0*/  @!P0 EXIT ;  /* 0x000000000000894d */ /* 0x000fea0003800000 */
[----:B------:R-:W5:Y:S01]  /*11c0*/  LDCU UR6, c[0x0][0x388] ;  /* 0x00007100ff0677ac */ /* 0x000f620008000800 */
[----:B------:R-:W-:Y:S02]  /*11d0*/  UISETP.GE.U32.AND UP0, UPT, UR4, 0x8, UPT ;  /* 0x000000080400788c */ /* 0x000fe4000bf06070 */
[----:B-----5:R-:W-:-:S07]  /*11e0*/  ULOP3.LUT UR5, UR6, 0x7, URZ, 0xc0, !UPT ;  /* 0x0000000706057892 */ /* 0x020fce000f8ec0ff */
[----:B------:R-:W-:Y:S05]  /*11f0*/  BRA.U !UP0, `(.L_x_20) ;  /* 0x0000000508147547 */ /* 0x000fea000b800000 */
[----:B0-----:R-:W-:Y:S01]  /*1200*/  IMAD R9, R0, 0x80, R7 ;  /* 0x0000008000097824 */ /* 0x001fe200078e0207 */
[----:B------:R-:W-:Y:S03]  /*1210*/  BSSY.RECONVERGENT B0, `(.L_x_21) ;  /* 0x0000017000007945 */ /* 0x000fe60003800200 */
[C---:B------:R-:W-:Y:S01]  /*1220*/  VIADD R6, R9.reuse, 0x80 ;  /* 0x0000008009067836 */ /* 0x040fe20000000000 */
[C---:B------:R-:W-:Y:S01]  /*1230*/  ISETP.GE.AND P6, PT, R9.reuse, UR10, PT ;  /* 0x0000000a09007c0c */ /* 0x040fe2000bfc6270 */
[C---:B------:R-:W-:Y:S02]  /*1240*/  VIADD R8, R9.reuse, 0x100 ;  /* 0x0000010009087836 */ /* 0x040fe40000000000 */
[C---:B-1234-:R-:W-:Y:S01]  /*1250*/  VIADD R12, R9.reuse, 0x300 ;  /* 0x00000300090c7836 */ /* 0x05efe20000000000 */
[----:B------:R-:W-:Y:S01]  /*1260*/  ISETP.GE.AND P1, PT, R6, UR10, PT ;  /* 0x0000000a06007c0c */ /* 0x000fe2000bf26270 */
[C---:B------:R-:W-:Y:S01]  /*1270*/  VIADD R10, R9.reuse, 0x180 ;  /* 0x00000180090a7836 */ /* 0x040fe20000000000 */
[----:B------:R-:W-:Y:S01]  /*1280*/  ISETP.GE.AND P0, PT, R8, UR10, PT ;  /* 0x0000000a08007c0c */ /* 0x000fe2000bf06270 */
[C---:B------:R-:W-:Y:S01]  /*1290*/  VIADD R11, R9.reuse, 0x280 ;  /* 0x00000280090b7836 */ /* 0x040fe20000000000 */
[----:B------:R-:W-:Y:S01]  /*12a0*/  ISETP.GE.AND P4, PT, R12, UR10, PT ;  /* 0x0000000a0c007c0c */ /* 0x000fe2000bf86270 */
[C---:B------:R-:W-:Y:S01]  /*12b0*/  VIADD R8, R9.reuse, 0x200 ;  /* 0x0000020009087836 */ /* 0x040fe20000000000 */
[----:B------:R-:W-:Y:S01]  /*12c0*/  P2R R6, PR, RZ, 0x2 ;  /* 0x00000002ff067803 */ /* 0x000fe20000000000 */
[----:B------:R-:W-:Y:S01]  /*12d0*/  VIADD R12, R9, 0x380 ;  /* 0x00000380090c7836 */ /* 0x000fe20000000000 */
[----:B------:R-:W-:-:S02]  /*12e0*/  ISETP.GE.AND P1, PT, R10, UR10, PT ;  /* 0x0000000a0a007c0c */ /* 0x000fc4000bf26270 */
[----:B------:R-:W-:Y:S01]  /*12f0*/  ISETP.GE.AND P3, PT, R11, UR10, PT ;  /* 0x0000000a0b007c0c */ /* 0x000fe2000bf66270 */
[C---:B------:R-:W-:Y:S01]  /*1300*/  IMAD.WIDE R10, R9.reuse, 0x4, R4 ;  /* 0x00000004090a7825 */ /* 0x040fe200078e0204 */
[----:B------:R-:W-:Y:S02]  /*1310*/  ISETP.GE.AND P2, PT, R8, UR10, PT ;  /* 0x0000000a08007c0c */ /* 0x000fe4000bf46270 */
[----:B------:R-:W-:Y:S01]  /*1320*/  ISETP.GE.AND P5, PT, R12, UR10, PT ;  /* 0x0000000a0c007c0c */ /* 0x000fe2000bfa6270 */
[----:B------:R-:W-:Y:S01]  /*1330*/  IMAD.WIDE R8, R9, 0x8, R2 ;  /* 0x0000000809087825 */ /* 0x000fe200078e0202 */
[----:B------:R-:W-:Y:S11]  /*1340*/  @P6 BRA `(.L_x_22) ;  /* 0x00000000000c6947 */ /* 0x000ff60003800000 */
[----:B------:R-:W2:Y:S02]  /*1350*/  LDG.E R12, desc[UR14][R10.64] ;  /* 0x0000000e0a0c7981 */ /* 0x000ea4000c1e1900 */
[----:B--2---:R-:W-:-:S05]  /*1360*/  SHF.R.S32.HI R13, RZ, 0x1f, R12 ;  /* 0x0000001fff0d7819 */ /* 0x004fca000001140c */
[----:B------:R0:W-:Y:S02]  /*1370*/  STG.E.64 desc[UR14][R8.64], R12 ;  /* 0x0000000c08007986 */ /* 0x0001e4000c101b0e */
.L_x_22:
[----:B------:R-:W-:Y:S05]  /*1380*/  BSYNC.RECONVERGENT B0 ;  /* 0x0000000000007941 */ /* 0x000fea0003800200 */
.L_x_21:
[----:B------:R-:W-:Y:S01]  /*1390*/  ISETP.NE.AND P6, PT, R6, RZ, PT ;  /* 0x000000ff0600720c */ /* 0x000fe20003fc5270 */
[----:B------:R-:W-:-:S12]  /*13a0*/  BSSY.RECONVERGENT B0, `(.L_x_23) ;  /* 0x0000005000007945 */ /* 0x000fd80003800200 */
[----:B------:R-:W-:Y:S05]  /*13b0*/  @P6 BRA `(.L_x_24) ;  /* 0x00000000000c6947 */ /* 0x000fea0003800000 */
[----:B0-----:R-:W2:Y:S02]  /*13c0*/  LDG.E R12, desc[UR14][R10.64+0x200] ;  /* 0x0002000e0a0c7981 */ /* 0x001ea4000c1e1900 */
[----:B--2---:R-:W-:-:S05]  /*13d0*/  SHF.R.S32.HI R13, RZ, 0x1f, R12 ;  /* 0x0000001fff0d7819 */ /* 0x004fca000001140c */
[----:B------:R1:W-:Y:S02]  /*13e0*/  STG.E.64 desc[UR14][R8.64+0x400], R12 ;  /* 0x0004000c08007986 */ /* 0x0003e4000c101b0e */
.L_x_24:
[----:B------:R-:W-:Y:S05]  /*13f0*/  BSYNC.RECONVERGENT B0 ;  /* 0x0000000000007941 */ /* 0x000fea0003800200 */
.L_x_23:
[----:B------:R-:W-:Y:S04]  /*1400*/  BSSY.RECONVERGENT B0, `(.L_x_25) ;  /* 0x0000005000007945 */ /* 0x000fe80003800200 */
[----:B------:R-:W-:Y:S05]  /*1410*/  @P0 BRA `(.L_x_26) ;  /* 0x00000000000c0947 */ /* 0x000fea0003800000 */
[----:B01----:R-:W2:Y:S02]  /*1420*/  LDG.E R12, desc[UR14][R10.64+0x400] ;  /* 0x0004000e0a0c7981 */ /* 0x003ea4000c1e1900 */
[----:B--2---:R-:W-:-:S05]  /*1430*/  SHF.R.S32.HI R13, RZ, 0x1f, R12 ;  /* 0x0000001fff0d7819 */ /* 0x004fca000001140c */
[----:B------:R2:W-:Y:S02]  /*1440*/  STG.E.64 desc[UR14][R8.64+0x800], R12 ;  /* 0x0008000c08007986 */ /* 0x0005e4000c101b0e */
.L_x_26:
[----:B------:R-:W-:Y:S05]  /*1450*/  BSYNC.RECONVERGENT B0 ;  /* 0x0000000000007941 */ /* 0x000fea0003800200 */
.L_x_25:
[----:B------:R-:W-:Y:S04]  /*1460*/  BSSY.RECONVERGENT B0, `(.L_x_27) ;  /* 0x0000005000007945 */ /* 0x000fe80003800200 */
[----:B------:R-:W-:Y:S05]  /*1470*/  @P1 BRA `(.L_x_28) ;  /* 0x00000000000c1947 */ /* 0x000fea0003800000 */
[----:B012---:R-:W2:Y:S02]  /*1480*/  LDG.E R12, desc[UR14][R10.64+0x600] ;  /* 0x0006000e0a0c7981 */ /* 0x007ea4000c1e1900 */
[----:B--2---:R-:W-:-:S05]  /*1490*/  SHF.R.S32.HI R13, RZ, 0x1f, R12 ;  /* 0x0000001fff0d7819 */ /* 0x004fca000001140c */
[----:B------:R3:W-:Y:S02]  /*14a0*/  STG.E.64 desc[UR14][R8.64+0xc00], R12 ;  /* 0x000c000c08007986 */ /* 0x0007e4000c101b0e */
.L_x_28:
[----:B------:R-:W-:Y:S05]  /*14b0*/  BSYNC.RECONVERGENT B0 ;  /* 0x0000000000007941 */ /* 0x000fea0003800200 */
.L_x_27:
[----:B------:R-:W-:Y:S04]  /*14c0*/  BSSY.RECONVERGENT B0, `(.L_x_29) ;  /* 0x0000005000007945 */ /* 0x000fe80003800200 */
[----:B------:R-:W-:Y:S05]  /*14d0*/  @P2 BRA `(.L_x_30) ;  /* 0x00000000000c2947 */ /* 0x000fea0003800000 */
[----:B0123--:R-:W2:Y:S02]  /*14e0*/  LDG.E R12, desc[UR14][R10.64+0x800] ;  /* 0x0008000e0a0c7981 */ /* 0x00fea4000c1e1900 */
[----:B--2---:R-:W-:-:S05]  /*14f0*/  SHF.R.S32.HI R13, RZ, 0x1f, R12 ;  /* 0x0000001fff0d7819 */ /* 0x004fca000001140c */
[----:B------:R4:W-:Y:S02]  /*1500*/  STG.E.64 desc[UR14][R8.64+0x1000], R12 ;  /* 0x0010000c08007986 */ /* 0x0009e4000c101b0e */
.L_x_30:
[----:B------:R-:W-:Y:S05]  /*1510*/  BSYNC.RECONVERGENT B0 ;  /* 0x0000000000007941 */ /* 0x000fea0003800200 */
.L_x_29:
[----:B------:R-:W-:Y:S04]  /*1520*/  BSSY.RECONVERGENT B0, `(.L_x_31) ;  /* 0x0000005000007945 */ /* 0x000fe80003800200 */
[----:B------:R-:W-:Y:S05]  /*1530*/  @P3 BRA `(.L_x_32) ;  /* 0x00000000000c3947 */ /* 0x000fea0003800000 */
[----:B01234-:R-:W2:Y:S02]  /*1540*/  LDG.E R12, desc[UR14][R10.64+0xa00] ;  /* 0x000a000e0a0c7981 */ /* 0x01fea4000c1e1900 */
[----:B--2---:R-:W-:-:S05]  /*1550*/  SHF.R.S32.HI R13, RZ, 0x1f, R12 ;  /* 0x0000001fff0d7819 */ /* 0x004fca000001140c */
[----:B------:R0:W-:Y:S02]  /*1560*/  STG.E.64 desc[UR14][R8.64+0x1400], R12 ;  /* 0x0014000c08007986 */ /* 0x0001e4000c101b0e */
.L_x_32:
[----:B------:R-:W-:Y:S05]  /*1570*/  BSYNC.RECONVERGENT B0 ;  /* 0x0000000000007941 */ /* 0x000fea0003800200 */
.L_x_31:
[----:B------:R-:W-:Y:S04]  /*1580*/  BSSY.RECONVERGENT B0, `(.L_x_33) ;  /* 0x0000005000007945 */ /* 0x000fe80003800200 */
[----:B------:R-:W-:Y:S05]  /*1590*/  @P4 BRA `(.L_x_34) ;  /* 0x00000000000c4947 */ /* 0x000fea0003800000 */
[----:B01234-:R-:W2:Y:S02]  /*15a0*/  LDG.E R12, desc[UR14][R10.64+0xc00] ;  /* 0x000c000e0a0c7981 */ /* 0x01fea4000c1e1900 */
[----:B--2---:R-:W-:-:S05]  /*15b0*/  SHF.R.S32.HI R13, RZ, 0x1f, R12 ;  /* 0x0000001fff0d7819 */ /* 0x004fca000001140c */
[----:B------:R0:W-:Y:S02]  /*15c0*/  STG.E.64 desc[UR14][R8.64+0x1800], R12 ;  /* 0x0018000c08007986 */ /* 0x0001e4000c101b0e */
.L_x_34:
[----:B------:R-:W-:Y:S05]  /*15d0*/  BSYNC.RECONVERGENT B0 ;  /* 0x0000000000007941 */ /* 0x000fea0003800200 */
.L_x_33:
[----:B------:R-:W-:Y:S04]  /*15e0*/  BSSY.RECONVERGENT B0, `(.L_x_35) ;  /* 0x0000005000007945 */ /* 0x000fe80003800200 */
[----:B------:R-:W-:Y:S05]  /*15f0*/  @P5 BRA `(.L_x_36) ;  /* 0x00000000000c5947 */ /* 0x000fea0003800000 */
[----:B01234-:R-:W2:Y:S02]  /*1600*/  LDG.E R12, desc[UR14][R10.64+0xe00] ;  /* 0x000e000e0a0c7981 */ /* 0x01fea4000c1e1900 */
[----:B--2---:R-:W-:-:S05]  /*1610*/  SHF.R.S32.HI R13, RZ, 0x1f, R12 ;  /* 0x0000001fff0d7819 */ /* 0x004fca000001140c */
[----:B------:R0:W-:Y:S02]  /*1620*/  STG.E.64 desc[UR14][R8.64+0x1c00], R12 ;  /* 0x001c000c08007986 */ /* 0x0001e4000c101b0e */
.L_x_36:
[----:B------:R-:W-:Y:S05]  /*1630*/  BSYNC.RECONVERGENT B0 ;  /* 0x0000000000007941 */ /* 0x000fea0003800200 */
.L_x_35:
[----:B------:R-:W-:-:S07]  /*1640*/  IADD3 R0, PT, PT, R0, 0x8, RZ ;  /* 0x0000000800007810 */ /* 0x000fce0007ffe0ff */
.L_x_20:
[----:B------:R-:W-:-:S13]  /*1650*/  ISETP.NE.AND P0, PT, RZ, UR5, PT ;  /* 0x00000005ff007c0c */ /* 0x000fda000bf05270 */
[----:B------:R-:W-:Y:S05]  /*1660*/  @!P0 EXIT ;  /* 0x000000000000894d */ /* 0x000fea0003800000 */
[----:B------:R-:W-:Y:S02]  /*1670*/  UISETP.GE.U32.AND UP0, UPT, UR5, 0x4, UPT ;  /* 0x000000040500788c */ /* 0x000fe4000bf06070 */
[----:B------:R-:W-:-:S06]  /*1680*/  ULOP3.LUT UR4, UR6, 0x3, URZ, 0xc0, !UPT ;  /* 0x0000000306047892 */ /* 0x000fcc000f8ec0ff */
[----:B------:R-:W-:Y:S01]  /*1690*/  ISETP.NE.AND P2, PT, RZ, UR4, PT ;  /* 0x00000004ff007c0c */ /* 0x000fe2000bf45270 */
[----:B------:R-:W-:-:S12]  /*16a0*/  BRA.U !UP0, `(.L_x_37) ;  /* 0x0000000108747547 */ /* 0x000fd8000b800000 */
[----:B------:R-:W-:-:S05]  /*16b0*/  IMAD R25, R0, 0x80, R7 ;  /* 0x0000008000197824 */ /* 0x000fca00078e0207 */
[----:B------:R-:W-:-:S13]  /*16c0*/  ISETP.GE.AND P0, PT, R25, UR10, PT ;  /* 0x0000000a19007c0c */ /* 0x000fda000bf06270 */
[----:B01234-:R-:W-:-:S05]  /*16d0*/  @!P0 IMAD.WIDE R8, R25, 0x4, R4 ;  /* 0x0000000419088825 */ /* 0x01ffca00078e0204 */
[----:B------:R-:W2:Y:S01]  /*16e0*/  @!P0 LDG.E R10, desc[UR14][R8.64] ;  /* 0x0000000e080a8981 */ /* 0x000ea2000c1e1900 */
[C---:B------:R-:W-:Y:S02]  /*16f0*/  VIADD R19, R25.reuse, 0x80 ;  /* 0x0000008019137836 */ /* 0x040fe40000000000 */
[----:B------:R-:W-:-:S03]  /*1700*/  @!P0 IMAD.WIDE R12, R25, 0x8, R2 ;  /* 0x00000008190c8825 */ /* 0x000fc600078e0202 */
[----:B------:R-:W-:-:S13]  /*1710*/  ISETP.GE.AND P1, PT, R19, UR10, PT ;  /* 0x0000000a13007c0c */ /* 0x000fda000bf26270 */
[----:B------:R-:W-:Y:S01]  /*1720*/  @!P1 IMAD.WIDE R14, R19, 0x4, R4 ;  /* 0x00000004130e9825 */ /* 0x000fe200078e0204 */
[----:B--2---:R-:W-:-:S05]  /*1730*/  @!P0 SHF.R.S32.HI R11, RZ, 0x1f, R10 ;  /* 0x0000001fff0b8819 */ /* 0x004fca000001140a */
[----:B------:R0:W-:Y:S04]  /*1740*/  @!P0 STG.E.64 desc[UR14][R12.64], R10 ;  /* 0x0000000a0c008986 */ /* 0x0001e8000c101b0e */
[----:B------:R-:W2:Y:S01]  /*1750*/  @!P1 LDG.E R16, desc[UR14][R14.64] ;  /* 0x0000000e0e109981 */ /* 0x000ea2000c1e1900 */
[----:B------:R-:W-:Y:S02]  /*1760*/  VIADD R23, R25, 0x100 ;  /* 0x0000010019177836 */ /* 0x000fe40000000000 */
[----:B------:R-:W-:-:S03]  /*1770*/  @!P1 IMAD.WIDE R8, R19, 0x8, R2 ;  /* 0x0000000813089825 */ /* 0x000fc600078e0202 */
[----:B------:R-:W-:-:S13]  /*1780*/  ISETP.GE.AND P0, PT, R23, UR10, PT ;  /* 0x0000000a17007c0c */ /* 0x000fda000bf06270 */
[----:B------:R-:W-:Y:S01]  /*1790*/  @!P0 IMAD.WIDE R18, R23, 0x4, R4 ;  /* 0x0000000417128825 */ /* 0x000fe200078e0204 */
[----:B--2---:R-:W-:-:S05]  /*17a0*/  @!P1 SHF.R.S32.HI R17, RZ, 0x1f, R16 ;  /* 0x0000001fff119819 */ /* 0x004fca0000011410 */
[----:B------:R1:W-:Y:S04]  /*17b0*/  @!P1 STG.E.64 desc[UR14][R8.64], R16 ;  /* 0x0000001008009986 */ /* 0x0003e8000c101b0e */
[----:B------:R-:W2:Y:S01]  /*17c0*/  @!P0 LDG.E R20, desc[UR14][R18.64] ;  /* 0x0000000e12148981 */ /* 0x000ea2000c1e1900 */
[----:B------:R-:W-:Y:S02]  /*17d0*/  VIADD R25, R25, 0x180 ;  /* 0x0000018019197836 */ /* 0x000fe40000000000 */
[----:B0-----:R-:W-:-:S03]  /*17e0*/  @!P0 IMAD.WIDE R10, R23, 0x8, R2 ;  /* 0x00000008170a8825 */ /* 0x001fc600078e0202 */
[----:B------:R-:W-:-:S13]  /*17f0*/  ISETP.GE.AND P1, PT, R25, UR10, PT ;  /* 0x0000000a19007c0c */ /* 0x000fda000bf26270 */
[----:B------:R-:W-:Y:S01]  /*1800*/  @!P1 IMAD.WIDE R12, R25, 0x4, R4 ;  /* 0x00000004190c9825 */ /* 0x000fe200078e0204 */
[----:B--2---:R-:W-:-:S05]  /*1810*/  @!P0 SHF.R.S32.HI R21, RZ, 0x1f, R20 ;  /* 0x0000001fff158819 */ /* 0x004fca0000011414 */
[----:B------:R1:W-:Y:S04]  /*1820*/  @!P0 STG.E.64 desc[UR14][R10.64], R20 ;  /* 0x000000140a008986 */ /* 0x0003e8000c101b0e */
[----:B------:R-:W2:Y:S01]  /*1830*/  @!P1 LDG.E R14, desc[UR14][R12.64] ;  /* 0x0000000e0c0e9981 */ /* 0x000ea2000c1e1900 */
[----:B------:R-:W-:-:S04]  /*1840*/  @!P1 IMAD.WIDE R22, R25, 0x8, R2 ;  /* 0x0000000819169825 */ /* 0x000fc800078e0202 */
[----:B------:R-:W-:Y:S01]  /*1850*/  VIADD R0, R0, 0x4 ;  /* 0x0000000400007836 */ /* 0x000fe20000000000 */
[----:B--2---:R-:W-:-:S05]  /*1860*/  @!P1 SHF.R.S32.HI R15, RZ, 0x1f, R14 ;  /* 0x0000001fff0f9819 */ /* 0x004fca000001140e */
[----:B------:R1:W-:Y:S02]  /*1870*/  @!P1 STG.E.64 desc[UR14][R22.64], R14 ;  /* 0x0000000e16009986 */ /* 0x0003e4000c101b0e */
.L_x_37:
[----:B------:R-:W-:Y:S05]  /*1880*/  @!P2 EXIT ;  /* 0x000000000000a94d */ /* 0x000fea0003800000 */
[----:B01234-:R-:W-:Y:S01]  /*1890*/  IMAD R13, R0, 0x80, R7 ;  /* 0x00000080000d7824 */ /* 0x01ffe200078e0207 */
[----:B------:R-:W-:-:S12]  /*18a0*/  UIADD3 UR4, UPT, UPT, -UR4, URZ, URZ ;  /* 0x000000ff04047290 */ /* 0x000fd8000fffe1ff */
.L_x_38:
[----:B------:R-:W-:-:S13]  /*18b0*/  ISETP.GE.AND P0, PT, R13, UR10, PT ;  /* 0x0000000a0d007c0c */ /* 0x000fda000bf06270 */
[----:B------:R-:W-:-:S05]  /*18c0*/  @!P0 IMAD.WIDE R6, R13, 0x4, R4 ;  /* 0x000000040d068825 */ /* 0x000fca00078e0204 */
[----:B0-----:R-:W2:Y:S01]  /*18d0*/  @!P0 LDG.E R8, desc[UR14][R6.64] ;  /* 0x0000000e06088981 */ /* 0x001ea2000c1e1900 */
[----:B------:R-:W-:Y:S01]  /*18e0*/  @!P0 IMAD.WIDE R10, R13, 0x8, R2 ;  /* 0x000000080d0a8825 */ /* 0x000fe200078e0202 */
[----:B------:R-:W-:-:S03]  /*18f0*/  UIADD3 UR4, UPT, UPT, UR4, 0x1, URZ ;  /* 0x0000000104047890 */ /* 0x000fc6000fffe0ff */
[----:B------:R-:W-:Y:S01]  /*1900*/  VIADD R13, R13, 0x80 ;  /* 0x000000800d0d7836 */ /* 0x000fe20000000000 */
[----:B------:R-:W-:Y:S01]  /*1910*/  UISETP.NE.AND UP0, UPT, UR4, URZ, UPT ;  /* 0x000000ff0400728c */ /* 0x000fe2000bf05270 */
[----:B--2---:R-:W-:-:S05]  /*1920*/  @!P0 SHF.R.S32.HI R9, RZ, 0x1f, R8 ;  /* 0x0000001fff098819 */ /* 0x004fca0000011408 */
[----:B------:R0:W-:Y:S03]  /*1930*/  @!P0 STG.E.64 desc[UR14][R10.64], R8 ;  /* 0x000000080a008986 */ /* 0x0001e6000c101b0e */
[----:B------:R-:W-:Y:S05]  /*1940*/  BRA.U UP0, `(.L_x_38) ;  /* 0xfffffffd00d87547 */ /* 0x000fea000b83ffff */
[----:B------:R-:W-:Y:S05]  /*1950*/  EXIT ;  /* 0x000000000000794d */ /* 0x000fea0003800000 */
.L_x_3:
[----:B------:R-:W-:-:S06]  /*1960*/  UISETP.GE.AND UP0, UPT, UR18, 0x1, UPT ;  /* 0x000000011200788c */ /* 0x000fcc000bf06270 */
[----:B------:R-:W-:-:S13]  /*1970*/  PLOP3.LUT P0, PT, PT, PT, UP0, 0x80, 0x8 ;  /* 0x000000000008781c */ /* 0x000fda0003f0f008 */
[----:B------:R-:W-:Y:S05]  /*1980*/  @!P0 EXIT ;  /* 0x000000000000894d */ /* 0x000fea0003800000 */
[----:B------:R-:W-:Y:S01]  /*1990*/  UISETP.GE.U32.AND UP0, UPT, UR18, 0x10, UPT ;  /* 0x000000101200788c */ /* 0x000fe2000bf06070 */
[----:B------:R-:W-:Y:S01]  /*19a0*/  IMAD.MOV.U32 R0, RZ, RZ, RZ ;  /* 0x000000ffff007224 */ /* 0x000fe200078e00ff */
[----:B------:R-:W-:-:S06]  /*19b0*/  ULOP3.LUT UR19, UR18, 0xf, URZ, 0xc0, !UPT ;  /* 0x0000000f12137892 */ /* 0x000fcc000f8ec0ff */
[----:B------:R-:W-:Y:S01]  /*19c0*/  ISETP.NE.AND P2, PT, RZ, UR19, PT ;  /* 0x00000013ff007c0c */ /* 0x000fe2000bf45270 */
[----:B------:R-:W-:-:S12]  /*19d0*/  BRA.U !UP0, `(.L_x_39) ;  /* 0x0000000508307547 */ /* 0x000fd8000b800000 */
[C---:B------:R-:W-:Y:S01]  /*19e0*/  IMAD.WIDE.U32 R8, R7.reuse, 0x8, R2 ;  /* 0x0000000807087825 */ /* 0x040fe200078e0002 */
[----:B------:R-:W-:Y:S02]  /*19f0*/  ULOP3.LUT UR20, UR18, 0x7ffffff0, URZ, 0xc0, !UPT ;  /* 0x7ffffff012147892 */ /* 0x000fe4000f8ec0ff */
[----:B------:R-:W-:Y:S01]  /*1a00*/  UIADD3 UR4, UP0, UPT, UR4, 0x600, URZ ;  /* 0x0000060004047890 */ /* 0x000fe2000ff1e0ff */
[C---:B------:R-:W-:Y:S01]  /*1a10*/  IMAD.WIDE.U32 R10, R7.reuse, 0x4, R4 ;  /* 0x00000004070a7825 */ /* 0x040fe200078e0004 */
[----:B------:R-:W-:Y:S01]  /*1a20*/  IADD3 R8, P0, PT, R8, 0x1000, RZ ;  /* 0x0000100008087810 */ /* 0x000fe20007f1e0ff */
[----:B------:R-:W-:Y:S02]  /*1a30*/  UIADD3 UR10, UP1, UPT, UR12, 0xc00, URZ ;  /* 0x00000c000c0a7890 */ /* 0x000fe4000ff3e0ff */
[----:B------:R-:W-:Y:S01]  /*1a40*/  VIADD R6, R7, 0x480 ;  /* 0x0000048007067836 */ /* 0x000fe20000000000 */
[----:B------:R-:W-:Y:S01]  /*1a50*/  IADD3 R10, P1, PT, R10, 0x800, RZ ;  /* 0x000008000a0a7810 */ /* 0x000fe20007f3e0ff */
[----:B------:R-:W-:Y:S01]  /*1a60*/  IMAD.X R9, RZ, RZ, R9, P0 ;  /* 0x000000ffff097224 */ /* 0x000fe200000e0609 */
[----:B------:R-:W-:Y:S01]  /*1a70*/  UIADD3.X UR5, UPT, UPT, URZ, UR9, URZ, UP0, !UPT ;  /* 0x00000009ff057290 */ /* 0x000fe200087fe4ff */
[----:B------:R-:W-:Y:S01]  /*1a80*/  IMAD.U32 R0, RZ, RZ, UR20 ;  /* 0x00000014ff007e24 */ /* 0x000fe2000f8e00ff */
[----:B------:R-:W-:Y:S01]  /*1a90*/  UIADD3.X UR13, UPT, UPT, URZ, UR8, URZ, UP1, !UPT ;  /* 0x00000008ff0d7290 */ /* 0x000fe20008ffe4ff */
[----:B------:R-:W-:Y:S01]  /*1aa0*/  IMAD.X R11, RZ, RZ, R11, P1 ;  /* 0x000000ffff0b7224 */ /* 0x000fe200008e060b */
[----:B------:R-:W-:-:S12]  /*1ab0*/  UIADD3 UR9, UPT, UPT, -UR20, URZ, URZ ;  /* 0x000000ff14097290 */ /* 0x000fd8000fffe1ff */
.L_x_40:
[----:B------:R-:W2:Y:S02]  /*1ac0*/  LDG.E R12, desc[UR14][R10.64+-0x800] ;  /* 0xfff8000e0a0c7981 */ /* 0x000ea4000c1e1900 */
[----:B--2---:R-:W-:-:S05]  /*1ad0*/  SHF.R.S32.HI R13, RZ, 0x1f, R12 ;  /* 0x0000001fff0d7819 */ /* 0x004fca000001140c */
[----:B------:R0:W-:Y:S04]  /*1ae0*/  STG.E.64 desc[UR14][R8.64+-0x1000], R12 ;  /* 0xfff0000c08007986 */ /* 0x0001e8000c101b0e */
[----:B---3--:R-:W2:Y:S02]  /*1af0*/  LDG.E R14, desc[UR14][R10.64+-0x600] ;  /* 0xfffa000e0a0e7981 */ /* 0x008ea4000c1e1900 */
[----:B--2---:R-:W-:-:S05]  /*1b00*/  SHF.R.S32.HI R15, RZ, 0x1f, R14 ;  /* 0x0000001fff0f7819 */ /* 0x004fca000001140e */
[----:B------:R1:W-:Y:S04]  /*1b10*/  STG.E.64 desc[UR14][R8.64+-0xc00], R14 ;  /* 0xfff4000e08007986 */ /* 0x0003e8000c101b0e */
[----:B------:R-:W2:Y:S02]  /*1b20*/  LDG.E R16, desc[UR14][R10.64+-0x400] ;  /* 0xfffc000e0a107981 */ /* 0x000ea4000c1e1900 */
[----:B--2---:R-:W-:-:S05]  /*1b30*/  SHF.R.S32.HI R17, RZ, 0x1f, R16 ;  /* 0x0000001fff117819 */ /* 0x004fca0000011410 */
[----:B------:R2:W-:Y:S04]  /*1b40*/  STG.E.64 desc[UR14][R8.64+-0x800], R16 ;  /* 0xfff8001008007986 */ /* 0x0005e8000c101b0e */
[----:B------:R-:W3:Y:S02]  /*1b50*/  LDG.E R18, desc[UR14][R10.64+-0x200] ;  /* 0xfffe000e0a127981 */ /* 0x000ee4000c1e1900 */
[----:B---3--:R-:W-:-:S05]  /*1b60*/  SHF.R.S32.HI R19, RZ, 0x1f, R18 ;  /* 0x0000001fff137819 */ /* 0x008fca0000011412 */
[----:B------:R3:W-:Y:S04]  /*1b70*/  STG.E.64 desc[UR14][R8.64+-0x400], R18 ;  /* 0xfffc001208007986 */ /* 0x0007e8000c101b0e */
[----:B------:R-:W4:Y:S02]  /*1b80*/  LDG.E R20, desc[UR14][R10.64] ;  /* 0x0000000e0a147981 */ /* 0x000f24000c1e1900 */
[----:B----4-:R-:W-:-:S05]  /*1b90*/  SHF.R.S32.HI R21, RZ, 0x1f, R20 ;  /* 0x0000001fff157819 */ /* 0x010fca0000011414 */
[----:B------:R4:W-:Y:S04]  /*1ba0*/  STG.E.64 desc[UR14][R8.64], R20 ;  /* 0x0000001408007986 */ /* 0x0009e8000c101b0e */
[----:B0-----:R-:W5:Y:S02]  /*1bb0*/  LDG.E R12, desc[UR14][R10.64+0x200] ;  /* 0x0002000e0a0c7981 */ /* 0x001f64000c1e1900 */
[----:B-----5:R-:W-:-:S05]  /*1bc0*/  SHF.R.S32.HI R13, RZ, 0x1f, R12 ;  /* 0x0000001fff0d7819 */ /* 0x020fca000001140c */
[----:B------:R0:W-:Y:S04]  /*1bd0*/  STG.E.64 desc[UR14][R8.64+0x400], R12 ;  /* 0x0004000c08007986 */ /* 0x0001e8000c101b0e */
[----:B-1----:R-:W5:Y:S02]  /*1be0*/  LDG.E R14, desc[UR14][R10.64+0x400] ;  /* 0x0004000e0a0e7981 */ /* 0x002f64000c1e1900 */
[----:B-----5:R-:W-:-:S05]  /*1bf0*/  SHF.R.S32.HI R15, RZ, 0x1f, R14 ;  /* 0x0000001fff0f7819 */ /* 0x020fca000001140e */
[----:B------:R1:W-:Y:S04]  /*1c00*/  STG.E.64 desc[UR14][R8.64+0x800], R14 ;  /* 0x0008000e08007986 */ /* 0x0003e8000c101b0e */
[----:B--2---:R-:W2:Y:S02]  /*1c10*/  LDG.E R16, desc[UR14][R10.64+0x600] ;  /* 0x0006000e0a107981 */ /* 0x004ea4000c1e1900 */
[----:B--2---:R-:W-:-:S05]  /*1c20*/  SHF.R.S32.HI R17, RZ, 0x1f, R16 ;  /* 0x0000001fff117819 */ /* 0x004fca0000011410 */
[----:B------:R2:W-:Y:S04]  /*1c30*/  STG.E.64 desc[UR14][R8.64+0xc00], R16 ;  /* 0x000c001008007986 */ /* 0x0005e8000c101b0e */
[----:B---3--:R-:W3:Y:S01]  /*1c40*/  LDG.E R18, desc[UR14][R10.64+0x800] ;  /* 0x0008000e0a127981 */ /* 0x008ee2000c1e1900 */
[----:B----4-:R-:W-:Y:S02]  /*1c50*/  IMAD.U32 R20, RZ, RZ, UR4 ;  /* 0x00000004ff147e24 */ /* 0x010fe4000f8e00ff */
[----:B------:R-:W-:Y:S02]  /*1c60*/  IMAD.U32 R21, RZ, RZ, UR5 ;  /* 0x00000005ff157e24 */ /* 0x000fe4000f8e00ff */
[----:B0-----:R-:W-:Y:S01]  /*1c70*/  IMAD.WIDE R12, R6, 0x4, R20 ;  /* 0x00000004060c7825 */ /* 0x001fe200078e0214 */
[----:B---3--:R-:W-:-:S05]  /*1c80*/  SHF.R.S32.HI R19, RZ, 0x1f, R18 ;  /* 0x0000001fff137819 */ /* 0x008fca0000011412 */
[----:B------:R0:W-:Y:S04]  /*1c90*/  STG.E.64 desc[UR14][R8.64+0x1000], R18 ;  /* 0x0010001208007986 */ /* 0x0001e8000c101b0e */
[----:B------:R-:W3:Y:S01]  /*1ca0*/  LDG.E R20, desc[UR14][R12.64+-0x600] ;  /* 0xfffa000e0c147981 */ /* 0x000ee2000c1e1900 */
[----:B-1----:R-:W-:Y:S01]  /*1cb0*/  MOV R15, UR13 ;  /* 0x0000000d000f7c02 */ /* 0x002fe20008000f00 */
[----:B------:R-:W-:-:S04]  /*1cc0*/  IMAD.U32 R14, RZ, RZ, UR10 ;  /* 0x0000000aff0e7e24 */ /* 0x000fc8000f8e00ff */
[----:B------:R-:W-:Y:S01]  /*1cd0*/  IMAD.WIDE R14, R6, 0x8, R14 ;  /* 0x00000008060e7825 */ /* 0x000fe200078e020e */
[----:B---3--:R-:W-:-:S05]  /*1ce0*/  SHF.R.S32.HI R21, RZ, 0x1f, R20 ;  /* 0x0000001fff157819 */ /* 0x008fca0000011414 */
[----:B------:R1:W-:Y:S04]  /*1cf0*/  STG.E.64 desc[UR14][R14.64+-0xc00], R20 ;  /* 0xfff400140e007986 */ /* 0x0003e8000c101b0e */
[----:B--2---:R-:W2:Y:S02]  /*1d00*/  LDG.E R16, desc[UR14][R12.64+-0x400] ;  /* 0xfffc000e0c107981 */ /* 0x004ea4000c1e1900 */
[----:B--2---:R-:W-:-:S05]  /*1d10*/  SHF.R.S32.HI R17, RZ, 0x1f, R16 ;  /* 0x0000001fff117819 */ /* 0x004fca0000011410 */
[----:B------:R2:W-:Y:S04]  /*1d20*/  STG.E.64 desc[UR14][R14.64+-0x800], R16 ;  /* 0xfff800100e007986 */ /* 0x0005e8000c101b0e */
[----:B------:R-:W3:Y:S02]  /*1d30*/  LDG.E R22, desc[UR14][R12.64+-0x200] ;  /* 0xfffe000e0c167981 */ /* 0x000ee4000c1e1900 */
[----:B---3--:R-:W-:-:S05]  /*1d40*/  SHF.R.S32.HI R23, RZ, 0x1f, R22 ;  /* 0x0000001fff177819 */ /* 0x008fca0000011416 */
[----:B------:R3:W-:Y:S04]  /*1d50*/  STG.E.64 desc[UR14][R14.64+-0x400], R22 ;  /* 0xfffc00160e007986 */ /* 0x0007e8000c101b0e */
[----:B0-----:R-:W4:Y:S02]  /*1d60*/  LDG.E R18, desc[UR14][R12.64] ;  /* 0x0000000e0c127981 */ /* 0x001f24000c1e1900 */
[----:B----4-:R-:W-:-:S05]  /*1d70*/  SHF.R.S32.HI R19, RZ, 0x1f, R18 ;  /* 0x0000001fff137819 */ /* 0x010fca0000011412 */
[----:B------:R3:W-:Y:S04]  /*1d80*/  STG.E.64 desc[UR14][R14.64], R18 ;  /* 0x000000120e007986 */ /* 0x0007e8000c101b0e */
[----:B------:R-:W4:Y:S02]  /*1d90*/  LDG.E R24, desc[UR14][R12.64+0x200] ;  /* 0x0002000e0c187981 */ /* 0x000f24000c1e1900 */
[----:B----4-:R-:W-:-:S05]  /*1da0*/  SHF.R.S32.HI R25, RZ, 0x1f, R24 ;  /* 0x0000001fff197819 */ /* 0x010fca0000011418 */
[----:B------:R3:W-:Y:S04]  /*1db0*/  STG.E.64 desc[UR14][R14.64+0x400], R24 ;  /* 0x000400180e007986 */ /* 0x0007e8000c101b0e */
[----:B-1----:R-:W4:Y:S02]  /*1dc0*/  LDG.E R20, desc[UR14][R12.64+0x400] ;  /* 0x0004000e0c147981 */ /* 0x002f24000c1e1900 */
[----:B----4-:R-:W-:-:S05]  /*1dd0*/  SHF.R.S32.HI R21, RZ, 0x1f, R20 ;  /* 0x0000001fff157819 */ /* 0x010fca0000011414 */
[----:B------:R3:W-:Y:S04]  /*1de0*/  STG.E.64 desc[UR14][R14.64+0x800], R20 ;  /* 0x000800140e007986 */ /* 0x0007e8000c101b0e */
[----:B--2---:R-:W2:Y:S01]  /*1df0*/  LDG.E R16, desc[UR14][R12.64+0x600] ;  /* 0x0006000e0c107981 */ /* 0x004ea2000c1e1900 */
[----:B------:R-:W-:Y:S01]  /*1e00*/  UIADD3 UR9, UPT, UPT, UR9, 0x10, URZ ;  /* 0x0000001009097890 */ /* 0x000fe2000fffe0ff */
[----:B------:R-:W-:Y:S01]  /*1e10*/  IADD3 R8, P0, PT, R8, 0x4000, RZ ;  /* 0x0000400008087810 */ /* 0x000fe20007f1e0ff */
[----:B------:R-:W-:Y:S01]  /*1e20*/  VIADD R6, R6, 0x800 ;  /* 0x0000080006067836 */ /* 0x000fe20000000000 */
[----:B------:R-:W-:Y:S01]  /*1e30*/  IADD3 R10, P1, PT, R10, 0x2000, RZ ;  /* 0x000020000a0a7810 */ /* 0x000fe20007f3e0ff */
[----:B------:R-:W-:Y:S02]  /*1e40*/  UISETP.NE.AND UP0, UPT, UR9, URZ, UPT ;  /* 0x000000ff0900728c */ /* 0x000fe4000bf05270 */
[----:B------:R-:W-:-:S02]  /*1e50*/  IMAD.X R9, RZ, RZ, R9, P0 ;  /* 0x000000ffff097224 */ /* 0x000fc400000e0609 */
[----:B------:R-:W-:Y:S01]  /*1e60*/  IMAD.X R11, RZ, RZ, R11, P1 ;  /* 0x000000ffff0b7224 */ /* 0x000fe200008e060b */
[----:B--2---:R-:W-:-:S05]  /*1e70*/  SHF.R.S32.HI R17, RZ, 0x1f, R16 ;  /* 0x0000001fff117819 */ /* 0x004fca0000011410 */
[----:B------:R3:W-:Y:S01]  /*1e80*/  STG.E.64 desc[UR14][R14.64+0xc00], R16 ;  /* 0x000c00100e007986 */ /* 0x0007e2000c101b0e */
[----:B------:R-:W-:Y:S05]  /*1e90*/  BRA.U UP0, `(.L_x_40) ;  /* 0xfffffffd00087547 */ /* 0x000fea000b83ffff */
.L_x_39:
[----:B------:R-:W-:Y:S05]  /*1ea0*/  @!P2 EXIT ;  /* 0x000000000000a94d */ /* 0x000fea0003800000 */
[----:B------:R-:W-:Y:S02]  /*1eb0*/  UISETP.GE.U32.AND UP0, UPT, UR19, 0x8, UPT ;  /* 0x000000081300788c */ /* 0x000fe4000bf06070 */
[----:B------:R-:W-:-:S06]  /*1ec0*/  ULOP3.LUT UR5, UR18, 0x7, URZ, 0xc0, !UPT ;  /* 0x0000000712057892 */ /* 0x000fcc000f8ec0ff */
[----:B------:R-:W-:Y:S01]  /*1ed0*/  ISETP.NE.AND P0, PT, RZ, UR5, PT ;  /* 0x00000005ff007c0c */ /* 0x000fe2000bf05270 */
[----:B------:R-:W-:-:S12]  /*1ee0*/  BRA.U !UP0, `(.L_x_41) ;  /* 0x0000000108707547 */ /* 0x000fd8000b800000 */
[----:B------:R-:W-:-:S04]  /*1ef0*/  IMAD R13, R0, 0x80, R7 ;  /* 0x00000080000d7824 */ /* 0x000fc800078e0207 */
[----:B------:R-:W-:-:S05]  /*1f00*/  IMAD.WIDE R8, R13, 0x4, R4 ;  /* 0x000000040d087825 */ /* 0x000fca00078e0204 */
[----:B------:R-:W2:Y:S01]  /*1f10*/  LDG.E R10, desc[UR14][R8.64] ;  /* 0x0000000e080a7981 */ /* 0x000ea2000c1e1900 */
[----:B------:R-:W-:Y:S01]  /*1f20*/  IMAD.WIDE R12, R13, 0x8, R2 ;  /* 0x000000080d0c7825 */ /* 0x000fe200078e0202 */
        /* <DEDUP_REMOVED lines=11> */
[----:B------:R-:W3:Y:S02]  /*1fe0*/  LDG.E R20, desc[UR14][R8.64+0x800] ;  /* 0x0008000e08147981 */ /* 0x000ee4000c1e1900 */
[----:B---3--:R-:W-:-:S05]  /*1ff0*/  SHF.R.S32.HI R21, RZ, 0x1f, R20 ;  /* 0x0000001fff157819 */ /* 0x008fca0000011414 */
[----:B------:R4:W-:Y:S04]  /*2000*/  STG.E.64 desc[UR14][R12.64+0x1000], R20 ;  /* 0x001000140c007986 */ /* 0x0009e8000c101b0e */
[----:B0-----:R-:W3:Y:S02]  /*2010*/  LDG.E R10, desc[UR14][R8.64+0xa00] ;  /* 0x000a000e080a7981 */ /* 0x001ee4000c1e1900 */
[----:B---3--:R-:W-:-:S05]  /*2020*/  SHF.R.S32.HI R11, RZ, 0x1f, R10 ;  /* 0x0000001fff0b7819 */ /* 0x008fca000001140a */
[----:B------:R4:W-:Y:S04]  /*2030*/  STG.E.64 desc[UR14][R12.64+0x1400], R10 ;  /* 0x0014000a0c007986 */ /* 0x0009e8000c101b0e */
[----:B-1----:R-:W3:Y:S02]  /*2040*/  LDG.E R14, desc[UR14][R8.64+0xc00] ;  /* 0x000c000e080e7981 */ /* 0x002ee4000c1e1900 */
[----:B---3--:R-:W-:-:S05]  /*2050*/  SHF.R.S32.HI R15, RZ, 0x1f, R14 ;  /* 0x0000001fff0f7819 */ /* 0x008fca000001140e */
[----:B------:R4:W-:Y:S04]  /*2060*/  STG.E.64 desc[UR14][R12.64+0x1800], R14 ;  /* 0x0018000e0c007986 */ /* 0x0009e8000c101b0e */
[----:B--2---:R-:W2:Y:S01]  /*2070*/  LDG.E R16, desc[UR14][R8.64+0xe00] ;  /* 0x000e000e08107981 */ /* 0x004ea2000c1e1900 */
[----:B------:R-:W-:Y:S01]  /*2080*/  VIADD R0, R0, 0x8 ;  /* 0x0000000800007836 */ /* 0x000fe20000000000 */
[----:B--2---:R-:W-:-:S05]  /*2090*/  SHF.R.S32.HI R17, RZ, 0x1f, R16 ;  /* 0x0000001fff117819 */ /* 0x004fca0000011410 */
[----:B------:R4:W-:Y:S02]  /*20a0*/  STG.E.64 desc[UR14][R12.64+0x1c00], R16 ;  /* 0x001c00100c007986 */ /* 0x0009e4000c101b0e */
.L_x_41:
[----:B------:R-:W-:Y:S05]  /*20b0*/  @!P0 EXIT ;  /* 0x000000000000894d */ /* 0x000fea0003800000 */
[----:B------:R-:W-:Y:S02]  /*20c0*/  UISETP.GE.U32.AND UP0, UPT, UR5, 0x4, UPT ;  /* 0x000000040500788c */ /* 0x000fe4000bf06070 */
[----:B------:R-:W-:-:S06]  /*20d0*/  ULOP3.LUT UR4, UR18, 0x3, URZ, 0xc0, !UPT ;  /* 0x0000000312047892 */ /* 0x000fcc000f8ec0ff */
[----:B------:R-:W-:Y:S01]  /*20e0*/  ISETP.NE.AND P0, PT, RZ, UR4, PT ;  /* 0x00000004ff007c0c */ /* 0x000fe2000bf05270 */
[----:B------:R-:W-:-:S12]  /*20f0*/  BRA.U !UP0, `(.L_x_42) ;  /* 0x0000000108407547 */ /* 0x000fd8000b800000 */
[----:B---34-:R-:W-:-:S04]  /*2100*/  IMAD R15, R0, 0x80, R7 ;  /* 0x00000080000f7824 */ /* 0x018fc800078e0207 */
[----:B------:R-:W-:-:S05]  /*2110*/  IMAD.WIDE R12, R15, 0x4, R4 ;  /* 0x000000040f0c7825 */ /* 0x000fca00078e0204 */
[----:B------:R-:W2:Y:S01]  /*2120*/  LDG.E R4, desc[UR14][R12.64] ;  /* 0x0000000e0c047981 */ /* 0x000ea2000c1e1900 */
[----:B------:R-:W-:Y:S01]  /*2130*/  IMAD.WIDE R14, R15, 0x8, R2 ;  /* 0x000000080f0e7825 */ /* 0x000fe200078e0202 */
[----:B--2---:R-:W-:-:S05]  /*2140*/  SHF.R.S32.HI R5, RZ, 0x1f, R4 ;  /* 0x0000001fff057819 */ /* 0x004fca0000011404 */
[----:B------:R0:W-:Y:S04]  /*2150*/  STG.E.64 desc[UR14][R14.64], R4 ;  /* 0x000000040e007986 */ /* 0x0001e8000c101b0e */
[----:B------:R-:W2:Y:S02]  /*2160*/  LDG.E R2, desc[UR14][R12.64+0x200] ;  /* 0x0002000e0c027981 */ /* 0x000ea4000c1e1900 */
[----:B--2---:R-:W-:-:S05]  /*2170*/  SHF.R.S32.HI R3, RZ, 0x1f, R2 ;  /* 0x0000001fff037819 */ /* 0x004fca0000011402 */
[----:B------:R0:W-:Y:S04]  /*2180*/  STG.E.64 desc[UR14][R14.64+0x400], R2 ;  /* 0x000400020e007986 */ /* 0x0001e8000c101b0e */
[----:B------:R-:W2:Y:S02]  /*2190*/  LDG.E R8, desc[UR14][R12.64+0x400] ;  /* 0x0004000e0c087981 */ /* 0x000ea4000c1e1900 */
[----:B--2---:R-:W-:-:S05]  /*21a0*/  SHF.R.S32.HI R9, RZ, 0x1f, R8 ;  /* 0x0000001fff097819 */ /* 0x004fca0000011408 */
[----:B------:R0:W-:Y:S04]  /*21b0*/  STG.E.64 desc[UR14][R14.64+0x800], R8 ;  /* 0x000800080e007986 */ /* 0x0001e8000c101b0e */
[----:B------:R-:W2:Y:S01]  /*21c0*/  LDG.E R10, desc[UR14][R12.64+0x600] ;  /* 0x0006000e0c0a7981 */ /* 0x000ea2000c1e1900 */
[----:B------:R-:W-:Y:S01]  /*21d0*/  VIADD R0, R0, 0x4 ;  /* 0x0000000400007836 */ /* 0x000fe20000000000 */
[----:B--2---:R-:W-:-:S05]  /*21e0*/  SHF.R.S32.HI R11, RZ, 0x1f, R10 ;  /* 0x0000001fff0b7819 */ /* 0x004fca000001140a */
[----:B------:R0:W-:Y:S02]  /*21f0*/  STG.E.64 desc[UR14][R14.64+0xc00], R10 ;  /* 0x000c000a0e007986 */ /* 0x0001e4000c101b0e */
.L_x_42:
[----:B------:R-:W-:Y:S05]  /*2200*/  @!P0 EXIT ;  /* 0x000000000000894d */ /* 0x000fea0003800000 */
[----:B------:R-:W-:Y:S01]  /*2210*/  ULEA UR6, UP0, UR16, UR6, 0x2 ;  /* 0x0000000610067291 */ /* 0x000fe2000f8010ff */
[----:B0-----:R-:W-:Y:S01]  /*2220*/  IMAD R9, R0, 0x80, R7 ;  /* 0x0000008000097824 */ /* 0x001fe200078e0207 */
[----:B------:R-:W-:Y:S02]  /*2230*/  UIADD3 UR4, UPT, UPT, -UR4, URZ, URZ ;  /* 0x000000ff04047290 */ /* 0x000fe4000fffe1ff */
[----:B------:R-:W-:-:S12]  /*2240*/  ULEA.HI.X UR7, UR16, UR7, UR11, 0x2, UP0 ;  /* 0x0000000710077291 */ /* 0x000fd800080f140b */
.L_x_43:
[----:B------:R-:W-:Y:S02]  /*2250*/  IMAD.U32 R4, RZ, RZ, UR6 ;  /* 0x00000006ff047e24 */ /* 0x000fe4000f8e00ff */
[----:B------:R-:W-:Y:S02]  /*2260*/  IMAD.U32 R5, RZ, RZ, UR7 ;  /* 0x00000007ff057e24 */ /* 0x000fe4000f8e00ff */
[----:B------:R-:W-:-:S05]  /*2270*/  IMAD.WIDE R4, R9, 0x4, R4 ;  /* 0x0000000409047825 */ /* 0x000fca00078e0204 */
[----:B0-----:R-:W2:Y:S01]  /*2280*/  LDG.E R6, desc[UR14][R4.64] ;  /* 0x0000000e04067981 */ /* 0x001ea2000c1e1900 */
[----:B------:R-:W-:Y:S01]  /*2290*/  UIADD3 UR4, UPT, UPT, UR4, 0x1, URZ ;  /* 0x0000000104047890 */ /* 0x000fe2000fffe0ff */
[----:B------:R-:W-:Y:S02]  /*22a0*/  IMAD.U32 R2, RZ, RZ, UR12 ;  /* 0x0000000cff027e24 */ /* 0x000fe4000f8e00ff */
[----:B------:R-:W-:-:S03]  /*22b0*/  IMAD.U32 R3, RZ, RZ, UR8 ;  /* 0x00000008ff037e24 */ /* 0x000fc6000f8e00ff */
[----:B------:R-:W-:Y:S01]  /*22c0*/  ISETP.NE.AND P0, PT, RZ, UR4, PT ;  /* 0x00000004ff007c0c */ /* 0x000fe2000bf05270 */
[----:B------:R-:W-:Y:S01]  /*22d0*/  IMAD.WIDE R2, R9, 0x8, R2 ;  /* 0x0000000809027825 */ /* 0x000fe200078e0202 */
[----:B--2---:R-:W-:-:S05]  /*22e0*/  SHF.R.S32.HI R7, RZ, 0x1f, R6 ;  /* 0x0000001fff077819 */ /* 0x004fca0000011406 */
[----:B------:R0:W-:Y:S06]  /*22f0*/  STG.E.64 desc[UR14][R2.64], R6 ;  /* 0x0000000602007986 */ /* 0x0001ec000c101b0e */
[----:B------:R-:W-:Y:S05]  /*2300*/  @!P0 EXIT ;  /* 0x000000000000894d */ /* 0x000fea0003800000 */
[----:B------:R-:W-:Y:S01]  /*2310*/  VIADD R9, R9, 0x80 ;  /* 0x0000008009097836 */ /* 0x000fe20000000000 */
[----:B------:R-:W-:Y:S06]  /*2320*/  BRA `(.L_x_43) ;  /* 0xfffffffc00c87947 */ /* 0x000fec000383ffff */
.L_x_44:
[----:B------:R-:W-:-:S00]  /*2330*/  BRA `(.L_x_44) ;  /* 0xfffffffc00fc7947 */ /* 0x000fc0000383ffff */
[----:B------:R-:W-:-:S00]  /*2340*/  NOP ;  /* 0x0000000000007918 */ /* 0x000fc00000000000 */
        /* <DEDUP_REMOVED lines=11> */
.L_x_114:


//--------------------- .text._ZN3cub18CUB_300001_SM_10006detail9transform16transform_kernelINS2_10policy_hubILb1EN4cuda3std3__45tupleIJN6thrust24THRUST_300001_SM_1000_NS7pointerIiNSA_8cuda_cub3tagENSA_11use_defaultESE_EEEEEE10policy1000EiNS7_10__identityENSA_6detail15normal_iteratorINSA_10device_ptrIxEEEEJPiEEEvT0_iT1_T2_DpNS2_10kernel_argIT3_EE --------------------------
	.section	.text._ZN3cub18CUB_300001_SM_10006detail9transform16transform_kernelINS2_10policy_hubILb1EN4cuda3std3__45tupleIJN6thrust24THRUST_300001_SM_1000_NS7pointerIiNSA_8cuda_cub3tagENSA_11use_defaultESE_EEEEEE10policy1000EiNS7_10__identityENSA_6detail15normal_iteratorINSA_10device_ptrIxEEEEJPiEEEvT0_iT1_T2_DpNS2_10kernel_argIT3_EE,"ax",@progbits
	.align	128
        .global         _ZN3cub18CUB_300001_SM_10006detail9transform16transform_kernelINS2_10policy_hubILb1EN4cuda3std3__45tupleIJN6thrust24THRUST_300001_SM_1000_NS7pointerIiNSA_8cuda_cub3tagENSA_11use_defaultESE_EEEEEE10policy1000EiNS7_10__identityENSA_6detail15normal_iteratorINSA_10device_ptrIxEEEEJPiEEEvT0_iT1_T2_DpNS2_10kernel_argIT3_EE
        .type           _ZN3cub18CUB_300001_SM_10006detail9transform16transform_kernelINS2_10policy_hubILb1EN4cuda3std3__45tupleIJN6thrust24THRUST_300001_SM_1000_NS7pointerIiNSA_8cuda_cub3tagENSA_11use_defaultESE_EEEEEE10policy1000EiNS7_10__identityENSA_6detail15normal_iteratorINSA_10device_ptrIxEEEEJPiEEEvT0_iT1_T2_DpNS2_10kernel_argIT3_EE,@function
        .size           _ZN3cub18CUB_300001_SM_10006detail9transform16transform_kernelINS2_10policy_hubILb1EN4cuda3std3__45tupleIJN6thrust24THRUST_300001_SM_1000_NS7pointerIiNSA_8cuda_cub3tagENSA_11use_defaultESE_EEEEEE10policy1000EiNS7_10__identityENSA_6detail15normal_iteratorINSA_10device_ptrIxEEEEJPiEEEvT0_iT1_T2_DpNS2_10kernel_argIT3_EE,(.L_x_115 - _ZN3cub18CUB_300001_SM_10006detail9transform16transform_kernelINS2_10policy_hubILb1EN4cuda3std3__45tupleIJN6thrust24THRUST_300001_SM_1000_NS7pointerIiNSA_8cuda_cub3tagENSA_11use_defaultESE_EEEEEE10policy1000EiNS7_10__identityENSA_6detail15normal_iteratorINSA_10device_ptrIxEEEEJPiEEEvT0_iT1_T2_DpNS2_10kernel_argIT3_EE)
        .other          _ZN3cub18CUB_300001_SM_10006detail9transform16transform_kernelINS2_10policy_hubILb1EN4cuda3std3__45tupleIJN6thrust24THRUST_300001_SM_1000_NS7pointerIiNSA_8cuda_cub3tagENSA_11use_defaultESE_EEEEEE10policy1000EiNS7_10__identityENSA_6detail15normal_iteratorINSA_10device_ptrIxEEEEJPiEEEvT0_iT1_T2_DpNS2_10kernel_argIT3_EE,@"STO_CUDA_ENTRY STV_DEFAULT"
_ZN3cub18CUB_300001_SM_10006detail9transform16transform_kernelINS2_10policy_hubILb1EN4cuda3std3__45tupleIJN6thrust24THRUST_300001_SM_1000_NS7pointerIiNSA_8cuda_cub3tagENSA_11use_defaultESE_EEEEEE10policy1000EiNS7_10__identityENSA_6detail15normal_iteratorINSA_10device_ptrIxEEEEJPiEEEvT0_iT1_T2_DpNS2_10kernel_argIT3_EE:
.text._ZN3cub18CUB_300001_SM_10006detail9transform16transform_kernelINS2_10policy_hubILb1EN4cuda3std3__45tupleIJN6thrust24THRUST_300001_SM_1000_NS7pointerIiNSA_8cuda_cub3tagENSA_11use_defaultESE_EEEEEE10policy1000EiNS7_10__identityENSA_6detail15normal_iteratorINSA_10device_ptrIxEEEEJPiEEEvT0_iT1_T2_DpNS2_10kernel_argIT3_EE:
[----:B------:R-:W-:Y:S08]  /*0000*/  LDC R1, c[0x0][0x37c] ;  /* 0x0000df00ff017b82 */ /* 0x000ff00000000800 */
[----:B------:R-:W0:Y:S01]  /*0010*/  LDC.64 R10, c[0x0][0x380] ;  /* 0x0000e000ff0a7b82 */ /* 0x000e220000000a00 */
[----:B------:R-:W1:Y:S01]  /*0020*/  S2R R0, SR_TID.X ;  /* 0x0000000000007919 */ /* 0x000e620000002100 */
[----:B------:R-:W2:Y:S01]  /*0030*/  LDCU.64 UR6, c[0x0][0x358] ;  /* 0x00006b00ff0677ac */ /* 0x000ea20008000a00 */
[----:B------:R-:W-:Y:S05]  /*0040*/  BSSY.RECONVERGENT B0, `(.L_x_45) ;  /* 0x0000016000007945 */ /* 0x000fea0003800200 */
[----:B------:R-:W3:Y:S08]  /*0050*/  S2UR UR4, SR_CTAID.X ;  /* 0x00000000000479c3 */ /* 0x000ef00000002500 */
[----:B------:R-:W4:Y:S01]  /*0060*/  LDC.64 R6, c[0x0][0x398] ;  /* 0x0000e600ff067b82 */ /* 0x000f220000000a00 */
[----:B0-----:R-:W-:-:S07]  /*0070*/  IMAD.SHL.U32 R4, R11, 0x80, RZ ;  /* 0x000000800b047824 */ /* 0x001fce00078e00ff */
[----:B------:R-:W0:Y:S01]  /*0080*/  LDC.64 R8, c[0x0][0x390] ;  /* 0x0000e400ff087b82 */ /* 0x000e220000000a00 */
[----:B---3--:R-:W-:Y:S02]  /*0090*/  IMAD R3, R4, UR4, RZ ;  /* 0x0000000404037c24 */ /* 0x008fe4000f8e02ff */
[----:B-1----:R-:W-:Y:S02]  /*00a0*/  IMAD.SHL.U32 R13, R0, 0x80, RZ ;  /* 0x00000080000d7824 */ /* 0x002fe400078e00ff */
[----:B------:R-:W-:-:S05]  /*00b0*/  IMAD.IADD R5, R10, 0x1, -R3 ;  /* 0x000000010a057824 */ /* 0x000fca00078e0a03 */
[CC--:B------:R-:W-:Y:S02]  /*00c0*/  VIMNMX R2, PT, PT, R4.reuse, R5.reuse, PT ;  /* 0x0000000504027248 */ /* 0x0c0fe40003fe0100 */
[----:B------:R-:W-:-:S03]  /*00d0*/  ISETP.GT.AND P1, PT, R4, R5, PT ;  /* 0x000000050400720c */ /* 0x000fc60003f24270 */
[----:B------:R-:W-:-:S05]  /*00e0*/  IMAD.SHL.U32 R10, R2, 0x4, RZ ;  /* 0x00000004020a7824 */ /* 0x000fca00078e00ff */
[----:B------:R-:W-:-:S13]  /*00f0*/  ISETP.GE.AND P0, PT, R13, R10, PT ;  /* 0x0000000a0d00720c */ /* 0x000fda0003f06270 */
[----:B--2-4-:R-:W-:Y:S05]  /*0100*/  @P0 BRA `(.L_x_46) ;  /* 0x0000000000240947 */ /* 0x014fea0003800000 */
[----:B------:R-:W1:Y:S02]  /*0110*/  LDC.64 R4, c[0x0][0x398] ;  /* 0x0000e600ff047b82 */ /* 0x000e640000000a00 */
[----:B-1----:R-:W-:-:S04]  /*0120*/  IMAD.WIDE.U32 R4, R0, 0x80, R4 ;  /* 0x0000008000047825 */ /* 0x002fc800078e0004 */
[----:B------:R-:W-:-:S07]  /*0130*/  IMAD.WIDE R4, R3, 0x4, R4 ;  /* 0x0000000403047825 */ /* 0x000fce00078e0204 */
.L_x_47:
[----:B------:R-:W-:Y:S01]  /*0140*/  VIADD R13, R13, 0x4000 ;  /* 0x000040000d0d7836 */ /* 0x000fe20000000000 */
[----:B------:R1:W-:Y:S04]  /*0150*/  CCTL.E.PF2 [R4] ;  /* 0x000000000400798f */ /* 0x0003e80000800100 */
[----:B------:R-:W-:Y:S02]  /*0160*/  ISETP.GE.AND P0, PT, R13, R10, PT ;  /* 0x0000000a0d00720c */ /* 0x000fe40003f06270 */
[----:B-1----:R-:W-:-:S05]  /*0170*/  IADD3 R4, P2, PT, R4, 0x4000, RZ ;  /* 0x0000400004047810 */ /* 0x002fca0007f5e0ff */
[----:B------:R-:W-:-:S06]  /*0180*/  IMAD.X R5, RZ, RZ, R5, P2 ;  /* 0x000000ffff057224 */ /* 0x000fcc00010e0605 */
[----:B------:R-:W-:Y:S05]  /*0190*/  @!P0 BRA `(.L_x_47) ;  /* 0xfffffffc00e88947 */ /* 0x000fea000383ffff */
.L_x_46:
[----:B------:R-:W-:Y:S05]  /*01a0*/  BSYNC.RECONVERGENT B0 ;  /* 0x0000000000007941 */ /* 0x000fea0003800200 */
.L_x_45:
[----:B------:R-:W-:-:S04]  /*01b0*/  IMAD.WIDE R6, R3, 0x4, R6 ;  /* 0x0000000403067825 */ /* 0x000fc800078e0206 */
[----:B0-----:R-:W-:Y:S01]  /*01c0*/  IMAD.WIDE R8, R3, 0x8, R8 ;  /* 0x0000000803087825 */ /* 0x001fe200078e0208 */
[----:B------:R-:W-:Y:S06]  /*01d0*/  @P1 BRA `(.L_x_48) ;  /* 0x00000008005c1947 */ /* 0x000fec0003800000 */
[----:B------:R-:W-:-:S13]  /*01e0*/  ISETP.GE.AND P0, PT, R11, 0x1, PT ;  /* 0x000000010b00780c */ /* 0x000fda0003f06270 */
[----:B------:R-:W-:Y:S05]  /*01f0*/  @!P0 EXIT ;  /* 0x000000000000894d */ /* 0x000fea0003800000 */
[C---:B------:R-:W-:Y:S01]  /*0200*/  ISETP.GE.U32.AND P1, PT, R11.reuse, 0x10, PT ;  /* 0x000000100b00780c */ /* 0x040fe20003f26070 */
[----:B------:R-:W-:Y:S01]  /*0210*/  IMAD.MOV.U32 R5, RZ, RZ, RZ ;  /* 0x000000ffff057224 */ /* 0x000fe200078e00ff */
[----:B------:R-:W-:-:S04]  /*0220*/  LOP3.LUT R2, R11, 0xf, RZ, 0xc0, !PT ;  /* 0x0000000f0b027812 */ /* 0x000fc800078ec0ff */
[----:B------:R-:W-:-:S07]  /*0230*/  ISETP.NE.AND P0, PT, R2, RZ, PT ;  /* 0x000000ff0200720c */ /* 0x000fce0003f05270 */
[----:B------:R-:W-:Y:S06]  /*0240*/  @!P1 BRA `(.L_x_49) ;  /* 0x0000000400209947 */ /* 0x000fec0003800000 */
[----:B------:R-:W-:-:S04]  /*0250*/  IMAD.WIDE.U32 R4, R0, 0x8, R8 ;  /* 0x0000000800047825 */ /* 0x000fc800078e0008 */
[----:B------:R-:W-:Y:S01]  /*0260*/  IMAD.WIDE.U32 R12, R0, 0x4, R6 ;  /* 0x00000004000c7825 */ /* 0x000fe200078e0006 */
[----:B------:R-:W-:-:S03]  /*0270*/  IADD3 R10, P2, PT, R4, 0x1000, RZ ;  /* 0x00001000040a7810 */ /* 0x000fc60007f5e0ff */
[----:B------:R-:W-:Y:S01]  /*0280*/  VIADD R4, R0, 0x480 ;  /* 0x0000048000047836 */ /* 0x000fe20000000000 */
[----:B------:R-:W-:Y:S01]  /*0290*/  IADD3 R14, P3, PT, R12, 0x800, RZ ;  /* 0x000008000c0e7810 */ /* 0x000fe20007f7e0ff */
[----:B------:R-:W-:Y:S01]  /*02a0*/  IMAD.X R23, RZ, RZ, R5, P2 ;  /* 0x000000ffff177224 */ /* 0x000fe200010e0605 */
[----:B------:R-:W-:Y:S02]  /*02b0*/  IADD3 R12, P1, PT, R6, 0x600, RZ ;  /* 0x00000600060c7810 */ /* 0x000fe40007f3e0ff */
[----:B------:R-:W-:Y:S01]  /*02c0*/  IADD3 R16, P2, PT, R8, 0xc00, RZ ;  /* 0x00000c0008107810 */ /* 0x000fe20007f5e0ff */
[----:B------:R-:W-:Y:S01]  /*02d0*/  IMAD.X R15, RZ, RZ, R13, P3 ;  /* 0x000000ffff0f7224 */ /* 0x000fe200018e060d */
[----:B------:R-:W-:Y:S01]  /*02e0*/  LOP3.LUT R5, R11, 0x7ffffff0, RZ, 0xc0, !PT ;  /* 0x7ffffff00b057812 */ /* 0x000fe200078ec0ff */
[----:B------:R-:W-:Y:S02]  /*02f0*/  IMAD.X R13, RZ, RZ, R7, P1 ;  /* 0x000000ffff0d7224 */ /* 0x000fe400008e0607 */
[----:B------:R-:W-:-:S02]  /*0300*/  IMAD.X R17, RZ, RZ, R9, P2 ;  /* 0x000000ffff117224 */ /* 0x000fc400010e0609 */
[----:B------:R-:W-:-:S07]  /*0310*/  IMAD.MOV R28, RZ, RZ, -R5 ;  /* 0x000000ffff1c7224 */ /* 0x000fce00078e0a05 */
.L_x_50:
[----:B-1----:R-:W2:Y:S01]  /*0320*/  LDG.E R18, desc[UR6][R14.64+-0x800] ;  /* 0xfff800060e127981 */ /* 0x002ea2000c1e1900 */
[----:B------:R-:W-:Y:S01]  /*0330*/  IMAD.MOV.U32 R11, RZ, RZ, R23 ;  /* 0x000000ffff0b7224 */ /* 0x000fe200078e0017 */
        /* <DEDUP_REMOVED lines=13> */
[----:B------:R-:W-:Y:S04]  /*0410*/  STG.E.64 desc[UR6][R10.64], R26 ;  /* 0x0000001a0a007986 */ /* 0x000fe8000c101b06 */
[----:B0-----:R-:W4:Y:S02]  /*0420*/  LDG.E R18, desc[UR6][R14.64+0x200] ;  /* 0x000200060e127981 */ /* 0x001f24000c1e1900 */
[----:B----4-:R-:W-:-:S05]  /*0430*/  SHF.R.S32.HI R19, RZ, 0x1f, R18 ;  /* 0x0000001fff137819 */ /* 0x010fca0000011412 */
[----:B------:R-:W-:Y:S04]  /*0440*/  STG.E.64 desc[UR6][R10.64+0x400], R18 ;  /* 0x000400120a007986 */ /* 0x000fe8000c101b06 */
[----:B-1----:R-:W4:Y:S02]  /*0450*/  LDG.E R20, desc[UR6][R14.64+0x400] ;  /* 0x000400060e147981 */ /* 0x002f24000c1e1900 */
[----:B----4-:R-:W-:-:S05]  /*0460*/  SHF.R.S32.HI R21, RZ, 0x1f, R20 ;  /* 0x0000001fff157819 */ /* 0x010fca0000011414 */
[----:B------:R0:W-:Y:S04]  /*0470*/  STG.E.64 desc[UR6][R10.64+0x800], R20 ;  /* 0x000800140a007986 */ /* 0x0001e8000c101b06 */
[----:B--2---:R-:W2:Y:S02]  /*0480*/  LDG.E R22, desc[UR6][R14.64+0x600] ;  /* 0x000600060e167981 */ /* 0x004ea4000c1e1900 */
[----:B--2---:R-:W-:-:S05]  /*0490*/  SHF.R.S32.HI R23, RZ, 0x1f, R22 ;  /* 0x0000001fff177819 */ /* 0x004fca0000011416 */
[----:B------:R-:W-:Y:S04]  /*04a0*/  STG.E.64 desc[UR6][R10.64+0xc00], R22 ;  /* 0x000c00160a007986 */ /* 0x000fe8000c101b06 */
[----:B---3--:R-:W2:Y:S01]  /*04b0*/  LDG.E R24, desc[UR6][R14.64+0x800] ;  /* 0x000800060e187981 */ /* 0x008ea2000c1e1900 */
[----:B0-----:R-:W-:Y:S01]  /*04c0*/  IMAD.WIDE R20, R4, 0x4, R12 ;  /* 0x0000000404147825 */ /* 0x001fe200078e020c */
[----:B--2---:R-:W-:-:S05]  /*04d0*/  SHF.R.S32.HI R25, RZ, 0x1f, R24 ;  /* 0x0000001fff197819 */ /* 0x004fca0000011418 */
[----:B------:R0:W-:Y:S04]  /*04e0*/  STG.E.64 desc[UR6][R10.64+0x1000], R24 ;  /* 0x001000180a007986 */ /* 0x0001e8000c101b06 */
[----:B0-----:R-:W2:Y:S01]  /*04f0*/  LDG.E R24, desc[UR6][R20.64+-0x600] ;  /* 0xfffa000614187981 */ /* 0x001ea2000c1e1900 */
[----:B------:R-:W-:Y:S01]  /*0500*/  IMAD.WIDE R18, R4, 0x8, R16 ;  /* 0x0000000804127825 */ /* 0x000fe200078e0210 */
[----:B--2---:R-:W-:-:S05]  /*0510*/  SHF.R.S32.HI R25, RZ, 0x1f, R24 ;  /* 0x0000001fff197819 */ /* 0x004fca0000011418 */
[----:B------:R-:W-:Y:S04]  /*0520*/  STG.E.64 desc[UR6][R18.64+-0xc00], R24 ;  /* 0xfff4001812007986 */ /* 0x000fe8000c101b06 */
[----:B------:R-:W2:Y:S02]  /*0530*/  LDG.E R26, desc[UR6][R20.64+-0x400] ;  /* 0xfffc0006141a7981 */ /* 0x000ea4000c1e1900 */
[----:B--2---:R-:W-:-:S05]  /*0540*/  SHF.R.S32.HI R27, RZ, 0x1f, R26 ;  /* 0x0000001fff1b7819 */ /* 0x004fca000001141a */
[----:B------:R-:W-:Y:S04]  /*0550*/  STG.E.64 desc[UR6][R18.64+-0x800], R26 ;  /* 0xfff8001a12007986 */ /* 0x000fe8000c101b06 */
[----:B------:R-:W2:Y:S02]  /*0560*/  LDG.E R22, desc[UR6][R20.64+-0x200] ;  /* 0xfffe000614167981 */ /* 0x000ea4000c1e1900 */
[----:B--2---:R-:W-:-:S05]  /*0570*/  SHF.R.S32.HI R23, RZ, 0x1f, R22 ;  /* 0x0000001fff177819 */ /* 0x004fca0000011416 */
[----:B------:R0:W-:Y:S04]  /*0580*/  STG.E.64 desc[UR6][R18.64+-0x400], R22 ;  /* 0xfffc001612007986 */ /* 0x0001e8000c101b06 */
[----:B0-----:R-:W2:Y:S02]  /*0590*/  LDG.E R22, desc[UR6][R20.64] ;  /* 0x0000000614167981 */ /* 0x001ea4000c1e1900 */
[----:B--2---:R-:W-:-:S05]  /*05a0*/  SHF.R.S32.HI R23, RZ, 0x1f, R22 ;  /* 0x0000001fff177819 */ /* 0x004fca0000011416 */
[----:B------:R-:W-:Y:S04]  /*05b0*/  STG.E.64 desc[UR6][R18.64], R22 ;  /* 0x0000001612007986 */ /* 0x000fe8000c101b06 */
[----:B------:R-:W2:Y:S02]  /*05c0*/  LDG.E R24, desc[UR6][R20.64+0x200] ;  /* 0x0002000614187981 */ /* 0x000ea4000c1e1900 */
[----:B--2---:R-:W-:-:S05]  /*05d0*/  SHF.R.S32.HI R25, RZ, 0x1f, R24 ;  /* 0x0000001fff197819 */ /* 0x004fca0000011418 */
[----:B------:R0:W-:Y:S04]  /*05e0*/  STG.E.64 desc[UR6][R18.64+0x400], R24 ;  /* 0x0004001812007986 */ /* 0x0001e8000c101b06 */
[----:B------:R-:W2:Y:S02]  /*05f0*/  LDG.E R26, desc[UR6][R20.64+0x400] ;  /* 0x00040006141a7981 */ /* 0x000ea4000c1e1900 */
[----:B--2---:R-:W-:-:S05]  /*0600*/  SHF.R.S32.HI R27, RZ, 0x1f, R26 ;  /* 0x0000001fff1b7819 */ /* 0x004fca000001141a */
[----:B------:R1:W-:Y:S04]  /*0610*/  STG.E.64 desc[UR6][R18.64+0x800], R26 ;  /* 0x0008001a12007986 */ /* 0x0003e8000c101b06 */
[----:B0-----:R-:W2:Y:S01]  /*0620*/  LDG.E R24, desc[UR6][R20.64+0x600] ;  /* 0x0006000614187981 */ /* 0x001ea2000c1e1900 */
[----:B------:R-:W-:Y:S01]  /*0630*/  VIADD R28, R28, 0x10 ;  /* 0x000000101c1c7836 */ /* 0x000fe20000000000 */
[----:B------:R-:W-:Y:S01]  /*0640*/  IADD3 R10, P2, PT, R10, 0x4000, RZ ;  /* 0x000040000a0a7810 */ /* 0x000fe20007f5e0ff */
[----:B------:R-:W-:Y:S01]  /*0650*/  VIADD R4, R4, 0x800 ;  /* 0x0000080004047836 */ /* 0x000fe20000000000 */
[----:B------:R-:W-:Y:S02]  /*0660*/  IADD3 R14, P3, PT, R14, 0x2000, RZ ;  /* 0x000020000e0e7810 */ /* 0x000fe40007f7e0ff */
[----:B------:R-:W-:Y:S01]  /*0670*/  ISETP.NE.AND P1, PT, R28, RZ, PT ;  /* 0x000000ff1c00720c */ /* 0x000fe20003f25270 */
[----:B------:R-:W-:-:S02]  /*0680*/  IMAD.X R23, RZ, RZ, R11, P2 ;  /* 0x000000ffff177224 */ /* 0x000fc400010e060b */
[----:B------:R-:W-:Y:S01]  /*0690*/  IMAD.X R15, RZ, RZ, R15, P3 ;  /* 0x000000ffff0f7224 */ /* 0x000fe200018e060f */
[----:B--2---:R-:W-:-:S05]  /*06a0*/  SHF.R.S32.HI R25, RZ, 0x1f, R24 ;  /* 0x0000001fff197819 */ /* 0x004fca0000011418 */
[----:B------:R1:W-:Y:S04]  /*06b0*/  STG.E.64 desc[UR6][R18.64+0xc00], R24 ;  /* 0x000c001812007986 */ /* 0x0003e8000c101b06 */
[----:B------:R-:W-:Y:S05]  /*06c0*/  @P1 BRA `(.L_x_50) ;  /* 0xfffffffc00141947 */ /* 0x000fea000383ffff */
.L_x_49:
[----:B------:R-:W-:Y:S05]  /*06d0*/  @!P0 EXIT ;  /* 0x000000000000894d */ /* 0x000fea0003800000 */
[----:B------:R-:W0:Y:S01]  /*06e0*/  LDCU UR4, c[0x0][0x384] ;  /* 0x00007080ff0477ac */ /* 0x000e220008000800 */
[----:B------:R-:W-:Y:S01]  /*06f0*/  ISETP.GE.U32.AND P0, PT, R2, 0x8, PT ;  /* 0x000000080200780c */ /* 0x000fe20003f06070 */
[----:B0-----:R-:W-:-:S06]  /*0700*/  ULOP3.LUT UR5, UR4, 0x7, URZ, 0xc0, !UPT ;  /* 0x0000000704057892 */ /* 0x001fcc000f8ec0ff */
[----:B------:R-:W-:-:S06]  /*0710*/  ISETP.NE.AND P1, PT, RZ, UR5, PT ;  /* 0x00000005ff007c0c */ /* 0x000fcc000bf25270 */
[----:B------:R-:W-:Y:S07]  /*0720*/  @!P0 BRA `(.L_x_51) ;  /* 0x0000000000708947 */ /* 0x000fee0003800000 */
[----:B------:R-:W-:-:S04]  /*0730*/  IMAD R11, R5, 0x80, R0 ;  /* 0x00000080050b7824 */ /* 0x000fc800078e0200 */
        /* <DEDUP_REMOVED lines=8> */
[----:B-1----:R-:W3:Y:S02]  /*07c0*/  LDG.E R18, desc[UR6][R12.64+0x400] ;  /* 0x000400060c127981 */ /* 0x002ee4000c1e1900 */
[----:B---3--:R-:W-:-:S05]  /*07d0*/  SHF.R.S32.HI R19, RZ, 0x1f, R18 ;  /* 0x0000001fff137819 */ /* 0x008fca0000011412 */
[----:B------:R1:W-:Y:S04]  /*07e0*/  STG.E.64 desc[UR6][R10.64+0x800], R18 ;  /* 0x000800120a007986 */ /* 0x0003e8000c101b06 */
[----:B------:R-:W3:Y:S02]  /*07f0*/  LDG.E R20, desc[UR6][R12.64+0x600] ;  /* 0x000600060c147981 */ /* 0x000ee4000c1e1900 */
[----:B---3--:R-:W-:-:S05]  /*0800*/  SHF.R.S32.HI R21, RZ, 0x1f, R20 ;  /* 0x0000001fff157819 */ /* 0x008fca0000011414 */
[----:B------:R3:W-:Y:S04]  /*0810*/  STG.E.64 desc[UR6][R10.64+0xc00], R20 ;  /* 0x000c00140a007986 */ /* 0x0007e8000c101b06 */
[----:B------:R-:W4:Y:S02]  /*0820*/  LDG.E R22, desc[UR6][R12.64+0x800] ;  /* 0x000800060c167981 */ /* 0x000f24000c1e1900 */
[----:B----4-:R-:W-:-:S05]  /*0830*/  SHF.R.S32.HI R23, RZ, 0x1f, R22 ;  /* 0x0000001fff177819 */ /* 0x010fca0000011416 */
[----:B------:R3:W-:Y:S04]  /*0840*/  STG.E.64 desc[UR6][R10.64+0x1000], R22 ;  /* 0x001000160a007986 */ /* 0x0007e8000c101b06 */
[----:B0-----:R-:W4:Y:S02]  /*0850*/  LDG.E R14, desc[UR6][R12.64+0xa00] ;  /* 0x000a00060c0e7981 */ /* 0x001f24000c1e1900 */
[----:B----4-:R-:W-:-:S05]  /*0860*/  SHF.R.S32.HI R15, RZ, 0x1f, R14 ;  /* 0x0000001fff0f7819 */ /* 0x010fca000001140e */
[----:B------:R3:W-:Y:S04]  /*0870*/  STG.E.64 desc[UR6][R10.64+0x1400], R14 ;  /* 0x0014000e0a007986 */ /* 0x0007e8000c101b06 */
[----:B--2---:R-:W2:Y:S02]  /*0880*/  LDG.E R16, desc[UR6][R12.64+0xc00] ;  /* 0x000c00060c107981 */ /* 0x004ea4000c1e1900 */
[----:B--2---:R-:W-:-:S05]  /*0890*/  SHF.R.S32.HI R17, RZ, 0x1f, R16 ;  /* 0x0000001fff117819 */ /* 0x004fca0000011410 */
[----:B------:R3:W-:Y:S04]  /*08a0*/  STG.E.64 desc[UR6][R10.64+0x1800], R16 ;  /* 0x001800100a007986 */ /* 0x0007e8000c101b06 */
[----:B-1----:R-:W2:Y:S01]  /*08b0*/  LDG.E R18, desc[UR6][R12.64+0xe00] ;  /* 0x000e00060c127981 */ /* 0x002ea2000c1e1900 */
[----:B------:R-:W-:Y:S01]  /*08c0*/  VIADD R5, R5, 0x8 ;  /* 0x0000000805057836 */ /* 0x000fe20000000000 */
[----:B--2---:R-:W-:-:S05]  /*08d0*/  SHF.R.S32.HI R19, RZ, 0x1f, R18 ;  /* 0x0000001fff137819 */ /* 0x004fca0000011412 */
[----:B------:R3:W-:Y:S02]  /*08e0*/  STG.E.64 desc[UR6][R10.64+0x1c00], R18 ;  /* 0x001c00120a007986 */ /* 0x0007e4000c101b06 */
.L_x_51:
[----:B------:R-:W-:Y:S05]  /*08f0*/  @!P1 EXIT ;  /* 0x000000000000994d */ /* 0x000fea0003800000 */
[----:B------:R-:W-:Y:S02]  /*0900*/  UISETP.GE.U32.AND UP0, UPT, UR5, 0x4, UPT ;  /* 0x000000040500788c */ /* 0x000fe4000bf06070 */
[----:B------:R-:W-:-:S06]  /*0910*/  ULOP3.LUT UR4, UR4, 0x3, URZ, 0xc0, !UPT ;  /* 0x0000000304047892 */ /* 0x000fcc000f8ec0ff */
[----:B------:R-:W-:Y:S01]  /*0920*/  ISETP.NE.AND P0, PT, RZ, UR4, PT ;  /* 0x00000004ff007c0c */ /* 0x000fe2000bf05270 */
[----:B------:R-:W-:-:S12]  /*0930*/  BRA.U !UP0, `(.L_x_52) ;  /* 0x0000000108407547 */ /* 0x000fd8000b800000 */
[----:B---3--:R-:W-:-:S04]  /*0940*/  IMAD R17, R5, 0x80, R0 ;  /* 0x0000008005117824 */ /* 0x008fc800078e0200 */
        /* <DEDUP_REMOVED lines=15> */
.L_x_52:
[----:B------:R-:W-:Y:S05]  /*0a40*/  @!P0 EXIT ;  /* 0x000000000000894d */ /* 0x000fea0003800000 */
[----:B0-----:R-:W0:Y:S01]  /*0a50*/  LDC.64 R6, c[0x0][0x390] ;  /* 0x0000e400ff067b82 */ /* 0x001e220000000a00 */
[----:B------:R-:W-:Y:S01]  /*0a60*/  IMAD R13, R5, 0x80, R0 ;  /* 0x00000080050d7824 */ /* 0x000fe200078e0200 */
[----:B------:R-:W-:-:S06]  /*0a70*/  UIADD3 UR4, UPT, UPT, -UR4, URZ, URZ ;  /* 0x000000ff04047290 */ /* 0x000fcc000fffe1ff */
[----:B---3--:R-:W2:Y:S01]  /*0a80*/  LDC.64 R10, c[0x0][0x398] ;  /* 0x0000e600ff0a7b82 */ /* 0x008ea20000000a00 */
[----:B0-----:R-:W-:-:S04]  /*0a90*/  IMAD.WIDE R8, R3, 0x8, R6 ;  /* 0x0000000803087825 */ /* 0x001fc800078e0206 */
[----:B--2---:R-:W-:-:S07]  /*0aa0*/  IMAD.WIDE R10, R3, 0x4, R10 ;  /* 0x00000004030a7825 */ /* 0x004fce00078e020a */
.L_x_53:
[----:B------:R-:W-:-:S05]  /*0ab0*/  IMAD.WIDE R4, R13, 0x4, R10 ;  /* 0x000000040d047825 */ /* 0x000fca00078e020a */
[----:B0-----:R-:W2:Y:S01]  /*0ac0*/  LDG.E R6, desc[UR6][R4.64] ;  /* 0x0000000604067981 */ /* 0x001ea2000c1e1900 */
[----:B------:R-:W-:Y:S01]  /*0ad0*/  IMAD.WIDE R2, R13, 0x8, R8 ;  /* 0x000000080d027825 */ /* 0x000fe200078e0208 */
[----:B------:R-:W-:-:S03]  /*0ae0*/  UIADD3 UR4, UPT, UPT, UR4, 0x1, URZ ;  /* 0x0000000104047890 */ /* 0x000fc6000fffe0ff */
[----:B------:R-:W-:Y:S01]  /*0af0*/  VIADD R13, R13, 0x80 ;  /* 0x000000800d0d7836 */ /* 0x000fe20000000000 */
[----:B------:R-:W-:Y:S01]  /*0b00*/  UISETP.NE.AND UP0, UPT, UR4, URZ, UPT ;  /* 0x000000ff0400728c */ /* 0x000fe2000bf05270 */
[----:B--2---:R-:W-:-:S05]  /*0b10*/  SHF.R.S32.HI R7, RZ, 0x1f, R6 ;  /* 0x0000001fff077819 */ /* 0x004fca0000011406 */
[----:B------:R0:W-:Y:S03]  /*0b20*/  STG.E.64 desc[UR6][R2.64], R6 ;  /* 0x0000000602007986 */ /* 0x0001e6000c101b06 */
[----:B------:R-:W-:Y:S05]  /*0b30*/  BRA.U UP0, `(.L_x_53) ;  /* 0xfffffffd00dc7547 */ /* 0x000fea000b83ffff */
[----:B------:R-:W-:Y:S05]  /*0b40*/  EXIT ;  /* 0x000000000000794d */ /* 0x000fea0003800000 */
.L_x_48:
[----:B------:R-:W-:-:S13]  /*0b50*/  ISETP.GE.AND P0, PT, R11, 0x1, PT ;  /* 0x000000010b00780c */ /* 0x000fda0003f06270 */
[----:B------:R-:W-:Y:S05]  /*0b60*/  @!P0 EXIT ;  /* 0x000000000000894d */ /* 0x000fea0003800000 */
[C---:B------:R-:W-:Y:S01]  /*0b70*/  ISETP.GE.U32.AND P0, PT, R11.reuse, 0x10, PT ;  /* 0x000000100b00780c */ /* 0x040fe20003f06070 */
[----:B------:R-:W-:Y:S01]  /*0b80*/  IMAD.MOV.U32 R3, RZ, RZ, RZ ;  /* 0x000000ffff037224 */ /* 0x000fe200078e00ff */
[----:B------:R-:W-:-:S11]  /*0b90*/  LOP3.LUT R22, R11, 0xf, RZ, 0xc0, !PT ;  /* 0x0000000f0b167812 */ /* 0x000fd600078ec0ff */
[----:B------:R-:W-:Y:S05]  /*0ba0*/  @!P0 BRA `(.L_x_54) ;  /* 0x0000000400b08947 */ /* 0x000fea0003800000 */
[----:B------:R-:W-:Y:S01]  /*0bb0*/  LOP3.LUT R3, R11, 0x7ffffff0, RZ, 0xc0, !PT ;  /* 0x7ffffff00b037812 */ /* 0x000fe200078ec0ff */
[----:B------:R-:W-:-:S07]  /*0bc0*/  IMAD.MOV.U32 R4, RZ, RZ, RZ ;  /* 0x000000ffff047224 */ /* 0x000fce00078e00ff */
.L_x_57:
[----:B------:R-:W-:-:S05]  /*0bd0*/  IMAD R5, R4, 0x80, R0 ;  /* 0x0000008004057824 */ /* 0x000fca00078e0200 */
[----:B------:R-:W-:-:S13]  /*0be0*/  ISETP.GE.AND P0, PT, R5, R2, PT ;  /* 0x000000020500720c */ /* 0x000fda0003f06270 */
[----:B------:R-:W-:-:S05]  /*0bf0*/  @!P0 IMAD.WIDE.U32 R10, R5, 0x4, R6 ;  /* 0x00000004050a8825 */ /* 0x000fca00078e0006 */
[----:B0-----:R-:W2:Y:S01]  /*0c00*/  @!P0 LDG.E R12, desc[UR6][R10.64] ;  /* 0x000000060a0c8981 */ /* 0x001ea2000c1e1900 */
[C---:B------:R-:W-:Y:S02]  /*0c10*/  VIADD R21, R5.reuse, 0x80 ;  /* 0x0000008005157836 */ /* 0x040fe40000000000 */
[----:B------:R-:W-:-:S03]  /*0c20*/  @!P0 IMAD.WIDE.U32 R14, R5, 0x8, R8 ;  /* 0x00000008050e8825 */ /* 0x000fc600078e0008 */
[----:B------:R-:W-:-:S13]  /*0c30*/  ISETP.GE.AND P1, PT, R21, R2, PT ;  /* 0x000000021500720c */ /* 0x000fda0003f26270 */
[----:B------:R-:W-:Y:S01]  /*0c40*/  @!P1 IMAD.WIDE.U32 R16, R21, 0x4, R6 ;  /* 0x0000000415109825 */ /* 0x000fe200078e0006 */
[----:B--2---:R-:W-:-:S05]  /*0c50*/  @!P0 SHF.R.S32.HI R13, RZ, 0x1f, R12 ;  /* 0x0000001fff0d8819 */ /* 0x004fca000001140c */
[----:B------:R0:W-:Y:S04]  /*0c60*/  @!P0 STG.E.64 desc[UR6][R14.64], R12 ;  /* 0x0000000c0e008986 */ /* 0x0001e8000c101b06 */
[----:B------:R-:W2:Y:S01]  /*0c70*/  @!P1 LDG.E R18, desc[UR6][R16.64] ;  /* 0x0000000610129981 */ /* 0x000ea2000c1e1900 */
[----:B------:R-:W-:Y:S02]  /*0c80*/  VIADD R23, R5, 0x100 ;  /* 0x0000010005177836 */ /* 0x000fe40000000000 */
[----:B------:R-:W-:-:S03]  /*0c90*/  @!P1 IMAD.WIDE.U32 R10, R21, 0x8, R8 ;  /* 0x00000008150a9825 */ /* 0x000fc600078e0008 */
[----:B------:R-:W-:-:S13]  /*0ca0*/  ISETP.GE.AND P0, PT, R23, R2, PT ;  /* 0x000000021700720c */ /* 0x000fda0003f06270 */
[----:B------:R-:W-:Y:S01]  /*0cb0*/  @!P0 IMAD.WIDE.U32 R20, R23, 0x4, R6 ;  /* 0x0000000417148825 */ /* 0x000fe200078e0006 */
[----:B--2---:R-:W-:-:S05]  /*0cc0*/  @!P1 SHF.R.S32.HI R19, RZ, 0x1f, R18 ;  /* 0x0000001fff139819 */ /* 0x004fca0000011412 */
[----:B------:R1:W-:Y:S04]  /*0cd0*/  @!P1 STG.E.64 desc[UR6][R10.64], R18 ;  /* 0x000000120a009986 */ /* 0x0003e8000c101b06 */
[----:B------:R-:W2:Y:S01]  /*0ce0*/  @!P0 LDG.E R24, desc[UR6][R20.64] ;  /* 0x0000000614188981 */ /* 0x000ea2000c1e1900 */
[----:B------:R-:W-:Y:S02]  /*0cf0*/  VIADD R27, R5, 0x180 ;  /* 0x00000180051b7836 */ /* 0x000fe40000000000 */
[----:B0-----:R-:W-:-:S03]  /*0d00*/  @!P0 IMAD.WIDE.U32 R12, R23, 0x8, R8 ;  /* 0x00000008170c8825 */ /* 0x001fc600078e0008 */
[----:B------:R-:W-:-:S13]  /*0d10*/  ISETP.GE.AND P1, PT, R27, R2, PT ;  /* 0x000000021b00720c */ /* 0x000fda0003f26270 */
[----:B------:R-:W-:Y:S01]  /*0d20*/  @!P1 IMAD.WIDE.U32 R14, R27, 0x4, R6 ;  /* 0x000000041b0e9825 */ /* 0x000fe200078e0006 */
[----:B--2---:R-:W-:-:S05]  /*0d30*/  @!P0 SHF.R.S32.HI R25, RZ, 0x1f, R24 ;  /* 0x0000001fff198819 */ /* 0x004fca0000011418 */
[----:B------:R0:W-:Y:S04]  /*0d40*/  @!P0 STG.E.64 desc[UR6][R12.64], R24 ;  /* 0x000000180c008986 */ /* 0x0001e8000c101b06 */
[----:B------:R-:W2:Y:S01]  /*0d50*/  @!P1 LDG.E R16, desc[UR6][R14.64] ;  /* 0x000000060e109981 */ /* 0x000ea2000c1e1900 */
[----:B------:R-:W-:Y:S02]  /*0d60*/  VIADD R23, R5, 0x200 ;  /* 0x0000020005177836 */ /* 0x000fe40000000000 */
[----:B-1----:R-:W-:-:S03]  /*0d70*/  @!P1 IMAD.WIDE.U32 R10, R27, 0x8, R8 ;  /* 0x000000081b0a9825 */ /* 0x002fc600078e0008 */
        /* <DEDUP_REMOVED lines=29> */
[----:B-1----:R-:W-:Y:S01]  /*0f50*/  @!P0 IMAD.WIDE.U32 R24, R29, 0x4, R6 ;  /* 0x000000041d188825 */ /* 0x002fe200078e0006 */
[----:B--2---:R-:W-:-:S05]  /*0f60*/  @!P1 SHF.R.S32.HI R21, RZ, 0x1f, R20 ;  /* 0x0000001fff159819 */ /* 0x004fca0000011414 */
[----:B------:R1:W-:Y:S04]  /*0f70*/  @!P1 STG.E.64 desc[UR6][R16.64], R20 ;  /* 0x0000001410009986 */ /* 0x0003e8000c101b06 */
[----:B------:R-:W2:Y:S01]  /*0f80*/  @!P0 LDG.E R26, desc[UR6][R24.64] ;  /* 0x00000006181a8981 */ /* 0x000ea2000c1e1900 */
[----:B------:R-:W-:Y:S02]  /*0f90*/  VIADD R23, R5, 0x480 ;  /* 0x0000048005177836 */ /* 0x000fe40000000000 */
[----:B------:R-:W-:-:S03]  /*0fa0*/  @!P0 IMAD.WIDE.U32 R14, R29, 0x8, R8 ;  /* 0x000000081d0e8825 */ /* 0x000fc600078e0008 */
[C---:B------:R-:W-:Y:S01]  /*0fb0*/  ISETP.GE.AND P1, PT, R23.reuse, R2, PT ;  /* 0x000000021700720c */ /* 0x040fe20003f26270 */
[----:B------:R-:W-:Y:S01]  /*0fc0*/  IMAD.WIDE R10, R23, 0x4, R6 ;  /* 0x00000004170a7825 */ /* 0x000fe200078e0206 */
[----:B--2---:R-:W-:-:S05]  /*0fd0*/  @!P0 SHF.R.S32.HI R27, RZ, 0x1f, R26 ;  /* 0x0000001fff1b8819 */ /* 0x004fca000001141a */
[----:B------:R2:W-:Y:S06]  /*0fe0*/  @!P0 STG.E.64 desc[UR6][R14.64], R26 ;  /* 0x0000001a0e008986 */ /* 0x0005ec000c101b06 */
[----:B0-----:R-:W3:Y:S01]  /*0ff0*/  @!P1 LDG.E R18, desc[UR6][R10.64] ;  /* 0x000000060a129981 */ /* 0x001ee2000c1e1900 */
[----:B------:R-:W-:-:S05]  /*1000*/  VIADD R13, R5, 0x500 ;  /* 0x00000500050d7836 */ /* 0x000fca0000000000 */
[----:B------:R-:W-:Y:S01]  /*1010*/  ISETP.GE.AND P0, PT, R13, R2, PT ;  /* 0x000000020d00720c */ /* 0x000fe20003f06270 */
[----:B------:R-:W-:Y:S01]  /*1020*/  IMAD.WIDE R12, R23, 0x8, R8 ;  /* 0x00000008170c7825 */ /* 0x000fe200078e0208 */
[----:B---3--:R-:W-:-:S05]  /*1030*/  @!P1 SHF.R.S32.HI R19, RZ, 0x1f, R18 ;  /* 0x0000001fff139819 */ /* 0x008fca0000011412 */
[----:B------:R0:W-:Y:S06]  /*1040*/  @!P1 STG.E.64 desc[UR6][R12.64], R18 ;  /* 0x000000120c009986 */ /* 0x0001ec000c101b06 */
[----:B-1----:R-:W3:Y:S01]  /*1050*/  @!P0 LDG.E R16, desc[UR6][R10.64+0x200] ;  /* 0x000200060a108981 */ /* 0x002ee2000c1e1900 */
[----:B------:R-:W-:-:S05]  /*1060*/  VIADD R17, R5, 0x580 ;  /* 0x0000058005117836 */ /* 0x000fca0000000000 */
[----:B------:R-:W-:Y:S02]  /*1070*/  ISETP.GE.AND P1, PT, R17, R2, PT ;  /* 0x000000021100720c */ /* 0x000fe40003f26270 */
[----:B---3--:R-:W-:-:S05]  /*1080*/  @!P0 SHF.R.S32.HI R17, RZ, 0x1f, R16 ;  /* 0x0000001fff118819 */ /* 0x008fca0000011410 */
[----:B------:R1:W-:Y:S06]  /*1090*/  @!P0 STG.E.64 desc[UR6][R12.64+0x400], R16 ;  /* 0x000400100c008986 */ /* 0x0003ec000c101b06 */
[----:B--2---:R-:W2:Y:S01]  /*10a0*/  @!P1 LDG.E R14, desc[UR6][R10.64+0x400] ;  /* 0x000400060a0e9981 */ /* 0x004ea2000c1e1900 */
[----:B------:R-:W-:-:S05]  /*10b0*/  VIADD R15, R5, 0x600 ;  /* 0x00000600050f7836 */ /* 0x000fca0000000000 */
[----:B------:R-:W-:Y:S02]  /*10c0*/  ISETP.GE.AND P0, PT, R15, R2, PT ;  /* 0x000000020f00720c */ /* 0x000fe40003f06270 */
[----:B--2---:R-:W-:-:S05]  /*10d0*/  @!P1 SHF.R.S32.HI R15, RZ, 0x1f, R14 ;  /* 0x0000001fff0f9819 */ /* 0x004fca000001140e */
[----:B------:R2:W-:Y:S06]  /*10e0*/  @!P1 STG.E.64 desc[UR6][R12.64+0x800], R14 ;  /* 0x0008000e0c009986 */ /* 0x0005ec000c101b06 */
[----:B0-----:R-:W3:Y:S01]  /*10f0*/  @!P0 LDG.E R18, desc[UR6][R10.64+0x600] ;  /* 0x000600060a128981 */ /* 0x001ee2000c1e1900 */
[----:B------:R-:W-:-:S05]  /*1100*/  VIADD R19, R5, 0x680 ;  /* 0x0000068005137836 */ /* 0x000fca0000000000 */
[----:B------:R-:W-:Y:S02]  /*1110*/  ISETP.GE.AND P1, PT, R19, R2, PT ;  /* 0x000000021300720c */ /* 0x000fe40003f26270 */
        /* <DEDUP_REMOVED lines=8> */
[----:B------:R-:W-:Y:S01]  /*11a0*/  VIADD R5, R5, 0x780 ;  /* 0x0000078005057836 */ /* 0x000fe20000000000 */
[----:B------:R-:W-:Y:S01]  /*11b0*/  BSSY.RECONVERGENT B0, `(.L_x_55) ;  /* 0x000000a000007945 */ /* 0x000fe20003800200 */
[----:B------:R-:W-:-:S05]  /*11c0*/  VIADD R4, R4, 0x10 ;  /* 0x0000001004047836 */ /* 0x000fca0000000000 */
[----:B------:R-:W-:Y:S02]  /*11d0*/  ISETP.NE.AND P1, PT, R4, R3, PT ;  /* 0x000000030400720c */ /* 0x000fe40003f25270 */
[----:B--2---:R-:W-:-:S05]  /*11e0*/  @!P0 SHF.R.S32.HI R15, RZ, 0x1f, R14 ;  /* 0x0000001fff0f8819 */ /* 0x004fca000001140e */
[----:B------:R0:W-:Y:S01]  /*11f0*/  @!P0 STG.E.64 desc[UR6][R12.64+0x1400], R14 ;  /* 0x0014000e0c008986 */ /* 0x0001e2000c101b06 */
[----:B------:R-:W-:-:S13]  /*1200*/  ISETP.GE.AND P0, PT, R5, R2, PT ;  /* 0x000000020500720c */ /* 0x000fda0003f06270 */
[----:B0-----:R-:W-:Y:S05]  /*1210*/  @P0 BRA `(.L_x_56) ;  /* 0x00000000000c0947 */ /* 0x001fea0003800000 */
[----:B------:R-:W2:Y:S02]  /*1220*/  LDG.E R14, desc[UR6][R10.64+0xc00] ;  /* 0x000c00060a0e7981 */ /* 0x000ea4000c1e1900 */
[----:B--2---:R-:W-:-:S05]  /*1230*/  SHF.R.S32.HI R15, RZ, 0x1f, R14 ;  /* 0x0000001fff0f7819 */ /* 0x004fca000001140e */
[----:B------:R0:W-:Y:S02]  /*1240*/  STG.E.64 desc[UR6][R12.64+0x1800], R14 ;  /* 0x0018000e0c007986 */ /* 0x0001e4000c101b06 */
.L_x_56:
[----:B------:R-:W-:Y:S05]  /*1250*/  BSYNC.RECONVERGENT B0 ;  /* 0x0000000000007941 */ /* 0x000fea0003800200 */
.L_x_55:
[----:B------:R-:W-:Y:S05]  /*1260*/  @P1 BRA `(.L_x_57) ;  /* 0xfffffff800581947 */ /* 0x000fea000383ffff */
.L_x_54:
[----:B------:R-:W-:-:S13]  /*1270*/  ISETP.NE.AND P0, PT, R22, RZ, PT ;  /* 0x000000ff1600720c */ /* 0x000fda0003f05270 */
[----:B------:R-:W-:Y:S05]  /*1280*/  @!P0 EXIT ;  /* 0x000000000000894d */ /* 0x000fea0003800000 */
[----:B------:R-:W1:Y:S01]  /*1290*/  LDCU UR5, c[0x0][0x384] ;  /* 0x00007080ff0577ac */ /* 0x000e620008000800 */
[----:B------:R-:W-:Y:S01]  /*12a0*/  ISETP.GE.U32.AND P0, PT, R22, 0x8, PT ;  /* 0x000000081600780c */ /* 0x000fe20003f06070 */
[----:B-1----:R-:W-:-:S12]  /*12b0*/  ULOP3.LUT UR8, UR5, 0x7, URZ, 0xc0, !UPT ;  /* 0x0000000705087892 */ /* 0x002fd8000f8ec0ff */
[----:B------:R-:W-:Y:S05]  /*12c0*/  @!P0 BRA `(.L_x_58) ;  /* 0x0000000400148947 */ /* 0x000fea0003800000 */
[----:B------:R-:W-:Y:S01]  /*12d0*/  IMAD R17, R3, 0x80, R0 ;  /* 0x0000008003117824 */ /* 0x000fe200078e0200 */
[----:B------:R-:W-:Y:S03]  /*12e0*/  BSSY.RECONVERGENT B0, `(.L_x_59) ;  /* 0x0000017000007945 */ /* 0x000fe60003800200 */
[C---:B------:R-:W-:Y:S01]  /*12f0*/  VIADD R5, R17.reuse, 0x80 ;  /* 0x0000008011057836 */ /* 0x040fe20000000000 */
[CC--:B------:R-:W-:Y:S01]  /*1300*/  ISETP.GE.AND P6, PT, R17.reuse, R2.reuse, PT ;  /* 0x000000021100720c */ /* 0x0c0fe20003fc6270 */
[C---:B------:R-:W-:Y:S02]  /*1310*/  VIADD R11, R17.reuse, 0x100 ;  /* 0x00000100110b7836 */ /* 0x040fe40000000000 */
[----:B0-----:R-:W-:Y:S01]  /*1320*/  VIADD R13, R17, 0x180 ;  /* 0x00000180110d7836 */ /* 0x001fe20000000000 */
[-C--:B------:R-:W-:Y:S01]  /*1330*/  ISETP.GE.AND P1, PT, R5, R2.reuse, PT ;  /* 0x000000020500720c */ /* 0x080fe20003f26270 */
[----:B------:R-:W-:Y:S01]  /*1340*/  VIADD R5, R17, 0x200 ;  /* 0x0000020011057836 */ /* 0x000fe20000000000 */
[-C--:B------:R-:W-:Y:S01]  /*1350*/  ISETP.GE.AND P0, PT, R11, R2.reuse, PT ;  /* 0x000000020b00720c */ /* 0x080fe20003f06270 */
[C---:B------:R-:W-:Y:S01]  /*1360*/  VIADD R11, R17.reuse, 0x280 ;  /* 0x00000280110b7836 */ /* 0x040fe20000000000 */
[----:B------:R-:W-:Y:S01]  /*1370*/  P2R R14, PR, RZ, 0x2 ;  /* 0x00000002ff0e7803 */ /* 0x000fe20000000000 */
[----:B------:R-:W-:Y:S01]  /*1380*/  VIADD R15, R17, 0x300 ;  /* 0x00000300110f7836 */ /* 0x000fe20000000000 */
[-C--:B------:R-:W-:Y:S01]  /*1390*/  ISETP.GE.AND P1, PT, R13, R2.reuse, PT ;  /* 0x000000020d00720c */ /* 0x080fe20003f26270 */
[----:B------:R-:W-:Y:S01]  /*13a0*/  VIADD R13, R17, 0x380 ;  /* 0x00000380110d7836 */ /* 0x000fe20000000000 */
[-C--:B------:R-:W-:Y:S01]  /*13b0*/  ISETP.GE.AND P2, PT, R5, R2.reuse, PT ;  /* 0x000000020500720c */ /* 0x080fe20003f46270 */
[----:B------:R-:W-:Y:S01]  /*13c0*/  IMAD.WIDE R4, R17, 0x8, R8 ;  /* 0x0000000811047825 */ /* 0x000fe200078e0208 */
[----:B------:R-:W-:-:S02]  /*13d0*/  ISETP.GE.AND P3, PT, R11, R2, PT ;  /* 0x000000020b00720c */ /* 0x000fc40003f66270 */
[-C--:B------:R-:W-:Y:S01]  /*13e0*/  ISETP.GE.AND P4, PT, R15, R2.reuse, PT ;  /* 0x000000020f00720c */ /* 0x080fe20003f86270 */
[----:B------:R-:W-:Y:S01]  /*13f0*/  IMAD.WIDE R10, R17, 0x4, R6 ;  /* 0x00000004110a7825 */ /* 0x000fe200078e0206 */
[----:B------:R-:W-:Y:S01]  /*1400*/  ISETP.GE.AND P5, PT, R13, R2, PT ;  /* 0x000000020d00720c */ /* 0x000fe20003fa6270 */
[----:B------:R-:W-:-:S12]  /*1410*/  @P6 BRA `(.L_x_60) ;  /* 0x00000000000c6947 */ /* 0x000fd80003800000 */
[----:B------:R-:W2:Y:S02]  /*1420*/  LDG.E R12, desc[UR6][R10.64] ;  /* 0x000000060a0c7981 */ /* 0x000ea4000c1e1900 */
[----:B--2---:R-:W-:-:S05]  /*1430*/  SHF.R.S32.HI R13, RZ, 0x1f, R12 ;  /* 0x0000001fff0d7819 */ /* 0x004fca000001140c */
[----:B------:R0:W-:Y:S02]  /*1440*/  STG.E.64 desc[UR6][R4.64], R12 ;  /* 0x0000000c04007986 */ /* 0x0001e4000c101b06 */
.L_x_60:
[----:B------:R-:W-:Y:S05]  /*1450*/  BSYNC.RECONVERGENT B0 ;  /* 0x0000000000007941 */ /* 0x000fea0003800200 */
.L_x_59:
[----:B------:R-:W-:Y:S01]  /*1460*/  ISETP.NE.AND P6, PT, R14, RZ, PT ;  /* 0x000000ff0e00720c */ /* 0x000fe20003fc5270 */
[----:B------:R-:W-:-:S12]  /*1470*/  BSSY.RECONVERGENT B0, `(.L_x_61) ;  /* 0x0000005000007945 */ /* 0x000fd80003800200 */
[----:B------:R-:W-:Y:S05]  /*1480*/  @P6 BRA `(.L_x_62) ;  /* 0x00000000000c6947 */ /* 0x000fea0003800000 */
[----:B0-----:R-:W2:Y:S02]  /*1490*/  LDG.E R12, desc[UR6][R10.64+0x200] ;  /* 0x000200060a0c7981 */ /* 0x001ea4000c1e1900 */
[----:B--2---:R-:W-:-:S05]  /*14a0*/  SHF.R.S32.HI R13, RZ, 0x1f, R12 ;  /* 0x0000001fff0d7819 */ /* 0x004fca000001140c */
[----:B------:R1:W-:Y:S02]  /*14b0*/  STG.E.64 desc[UR6][R4.64+0x400], R12 ;  /* 0x0004000c04007986 */ /* 0x0003e4000c101b06 */
.L_x_62:
[----:B------:R-:W-:Y:S05]  /*14c0*/  BSYNC.RECONVERGENT B0 ;  /* 0x0000000000007941 */ /* 0x000fea0003800200 */
.L_x_61:
[----:B------:R-:W-:Y:S04]  /*14d0*/  BSSY.RECONVERGENT B0, `(.L_x_63) ;  /* 0x0000005000007945 */ /* 0x000fe80003800200 */
[----:B------:R-:W-:Y:S05]  /*14e0*/  @P0 BRA `(.L_x_64) ;  /* 0x00000000000c0947 */ /* 0x000fea0003800000 */
[----:B01----:R-:W2:Y:S02]  /*14f0*/  LDG.E R12, desc[UR6][R10.64+0x400] ;  /* 0x000400060a0c7981 */ /* 0x003ea4000c1e1900 */
[----:B--2---:R-:W-:-:S05]  /*1500*/  SHF.R.S32.HI R13, RZ, 0x1f, R12 ;  /* 0x0000001fff0d7819 */ /* 0x004fca000001140c */
[----:B------:R2:W-:Y:S02]  /*1510*/  STG.E.64 desc[UR6][R4.64+0x800], R12 ;  /* 0x0008000c04007986 */ /* 0x0005e4000c101b06 */
.L_x_64:
[----:B------:R-:W-:Y:S05]  /*1520*/  BSYNC.RECONVERGENT B0 ;  /* 0x0000000000007941 */ /* 0x000fea0003800200 */
.L_x_63:
[----:B------:R-:W-:Y:S04]  /*1530*/  BSSY.RECONVERGENT B0, `(.L_x_65) ;  /* 0x0000005000007945 */ /* 0x000fe80003800200 */
[----:B------:R-:W-:Y:S05]  /*1540*/  @P1 BRA `(.L_x_66) ;  /* 0x00000000000c1947 */ /* 0x000fea0003800000 */
[----:B012---:R-:W2:Y:S02]  /*1550*/  LDG.E R12, desc[UR6][R10.64+0x600] ;  /* 0x000600060a0c7981 */ /* 0x007ea4000c1e1900 */
[----:B--2---:R-:W-:-:S05]  /*1560*/  SHF.R.S32.HI R13, RZ, 0x1f, R12 ;  /* 0x0000001fff0d7819 */ /* 0x004fca000001140c */
[----:B------:R3:W-:Y:S02]  /*1570*/  STG.E.64 desc[UR6][R4.64+0xc00], R12 ;  /* 0x000c000c04007986 */ /* 0x0007e4000c101b06 */
.L_x_66:
[----:B------:R-:W-:Y:S05]  /*1580*/  BSYNC.RECONVERGENT B0 ;  /* 0x0000000000007941 */ /* 0x000fea0003800200 */
.L_x_65:
[----:B------:R-:W-:Y:S04]  /*1590*/  BSSY.RECONVERGENT B0, `(.L_x_67) ;  /* 0x0000005000007945 */ /* 0x000fe80003800200 */
[----:B------:R-:W-:Y:S05]  /*15a0*/  @P2 BRA `(.L_x_68) ;  /* 0x00000000000c2947 */ /* 0x000fea0003800000 */
[----:B0123--:R-:W2:Y:S02]  /*15b0*/  LDG.E R12, desc[UR6][R10.64+0x800] ;  /* 0x000800060a0c7981 */ /* 0x00fea4000c1e1900 */
[----:B--2---:R-:W-:-:S05]  /*15c0*/  SHF.R.S32.HI R13, RZ, 0x1f, R12 ;  /* 0x0000001fff0d7819 */ /* 0x004fca000001140c */
[----:B------:R4:W-:Y:S02]  /*15d0*/  STG.E.64 desc[UR6][R4.64+0x1000], R12 ;  /* 0x0010000c04007986 */ /* 0x0009e4000c101b06 */
.L_x_68:
[----:B------:R-:W-:Y:S05]  /*15e0*/  BSYNC.RECONVERGENT B0 ;  /* 0x0000000000007941 */ /* 0x000fea0003800200 */
.L_x_67:
[----:B------:R-:W-:Y:S04]  /*15f0*/  BSSY.RECONVERGENT B0, `(.L_x_69) ;  /* 0x0000005000007945 */ /* 0x000fe80003800200 */
[----:B------:R-:W-:Y:S05]  /*1600*/  @P3 BRA `(.L_x_70) ;  /* 0x00000000000c3947 */ /* 0x000fea0003800000 */
[----:B01234-:R-:W2:Y:S02]  /*1610*/  LDG.E R12, desc[UR6][R10.64+0xa00] ;  /* 0x000a00060a0c7981 */ /* 0x01fea4000c1e1900 */
[----:B--2---:R-:W-:-:S05]  /*1620*/  SHF.R.S32.HI R13, RZ, 0x1f, R12 ;  /* 0x0000001fff0d7819 */ /* 0x004fca000001140c */
[----:B------:R0:W-:Y:S02]  /*1630*/  STG.E.64 desc[UR6][R4.64+0x1400], R12 ;  /* 0x0014000c04007986 */ /* 0x0001e4000c101b06 */
.L_x_70:
[----:B------:R-:W-:Y:S05]  /*1640*/  BSYNC.RECONVERGENT B0 ;  /* 0x0000000000007941 */ /* 0x000fea0003800200 */
.L_x_69:
[----:B------:R-:W-:Y:S04]  /*1650*/  BSSY.RECONVERGENT B0, `(.L_x_71) ;  /* 0x0000005000007945 */ /* 0x000fe80003800200 */
[----:B------:R-:W-:Y:S05]  /*1660*/  @P4 BRA `(.L_x_72) ;  /* 0x00000000000c4947 */ /* 0x000fea0003800000 */
[----:B01234-:R-:W2:Y:S02]  /*1670*/  LDG.E R12, desc[UR6][R10.64+0xc00] ;  /* 0x000c00060a0c7981 */ /* 0x01fea4000c1e1900 */
[----:B--2---:R-:W-:-:S05]  /*1680*/  SHF.R.S32.HI R13, RZ, 0x1f, R12 ;  /* 0x0000001fff0d7819 */ /* 0x004fca000001140c */
[----:B------:R0:W-:Y:S02]  /*1690*/  STG.E.64 desc[UR6][R4.64+0x1800], R12 ;  /* 0x0018000c04007986 */ /* 0x0001e4000c101b06 */
.L_x_72:
[----:B------:R-:W-:Y:S05]  /*16a0*/  BSYNC.RECONVERGENT B0 ;  /* 0x0000000000007941 */ /* 0x000fea0003800200 */
.L_x_71:
[----:B------:R-:W-:Y:S04]  /*16b0*/  BSSY.RECONVERGENT B0, `(.L_x_73) ;  /* 0x0000005000007945 */ /* 0x000fe80003800200 */
[----:B------:R-:W-:Y:S05]  /*16c0*/  @P5 BRA `(.L_x_74) ;  /* 0x00000000000c5947 */ /* 0x000fea0003800000 */
[----:B01234-:R-:W2:Y:S02]  /*16d0*/  LDG.E R12, desc[UR6][R10.64+0xe00] ;  /* 0x000e00060a0c7981 */ /* 0x01fea4000c1e1900 */
[----:B--2---:R-:W-:-:S05]  /*16e0*/  SHF.R.S32.HI R13, RZ, 0x1f, R12 ;  /* 0x0000001fff0d7819 */ /* 0x004fca000001140c */
[----:B------:R0:W-:Y:S02]  /*16f0*/  STG.E.64 desc[UR6][R4.64+0x1c00], R12 ;  /* 0x001c000c04007986 */ /* 0x0001e4000c101b06 */
.L_x_74:
[----:B------:R-:W-:Y:S05]  /*1700*/  BSYNC.RECONVERGENT B0 ;  /* 0x0000000000007941 */ /* 0x000fea0003800200 */
.L_x_73:
[----:B------:R-:W-:-:S07]  /*1710*/  VIADD R3, R3, 0x8 ;  /* 0x0000000803037836 */ /* 0x000fce0000000000 */
.L_x_58:
[----:B------:R-:W-:-:S13]  /*1720*/  ISETP.NE.AND P0, PT, RZ, UR8, PT ;  /* 0x00000008ff007c0c */ /* 0x000fda000bf05270 */
[----:B------:R-:W-:Y:S05]  /*1730*/  @!P0 EXIT ;  /* 0x000000000000894d */ /* 0x000fea0003800000 */
[----:B------:R-:W-:Y:S02]  /*1740*/  UISETP.GE.U32.AND UP0, UPT, UR8, 0x4, UPT ;  /* 0x000000040800788c */ /* 0x000fe4000bf06070 */
[----:B------:R-:W-:-:S06]  /*1750*/  ULOP3.LUT UR4, UR5, 0x3, URZ, 0xc0, !UPT ;  /* 0x0000000305047892 */ /* 0x000fcc000f8ec0ff */
[----:B------:R-:W-:Y:S01]  /*1760*/  ISETP.NE.AND P2, PT, RZ, UR4, PT ;  /* 0x00000004ff007c0c */ /* 0x000fe2000bf45270 */
[----:B------:R-:W-:-:S12]  /*1770*/  BRA.U !UP0, `(.L_x_75) ;  /* 0x0000000108747547 */ /* 0x000fd8000b800000 */
[----:B------:R-:W-:-:S05]  /*1780*/  IMAD R25, R3, 0x80, R0 ;  /* 0x0000008003197824 */ /* 0x000fca00078e0200 */
[----:B------:R-:W-:-:S13]  /*1790*/  ISETP.GE.AND P0, PT, R25, R2, PT ;  /* 0x000000021900720c */ /* 0x000fda0003f06270 */
[----:B01234-:R-:W-:-:S05]  /*17a0*/  @!P0 IMAD.WIDE R4, R25, 0x4, R6 ;  /* 0x0000000419048825 */ /* 0x01ffca00078e0206 */
[----:B------:R-:W2:Y:S01]  /*17b0*/  @!P0 LDG.E R10, desc[UR6][R4.64] ;  /* 0x00000006040a8981 */ /* 0x000ea2000c1e1900 */
[C---:B------:R-:W-:Y:S02]  /*17c0*/  VIADD R19, R25.reuse, 0x80 ;  /* 0x0000008019137836 */ /* 0x040fe40000000000 */
[----:B------:R-:W-:-:S03]  /*17d0*/  @!P0 IMAD.WIDE R12, R25, 0x8, R8 ;  /* 0x00000008190c8825 */ /* 0x000fc600078e0208 */
[----:B------:R-:W-:-:S13]  /*17e0*/  ISETP.GE.AND P1, PT, R19, R2, PT ;  /* 0x000000021300720c */ /* 0x000fda0003f26270 */
[----:B------:R-:W-:Y:S01]  /*17f0*/  @!P1 IMAD.WIDE R14, R19, 0x4, R6 ;  /* 0x00000004130e9825 */ /* 0x000fe200078e0206 */
[----:B--2---:R-:W-:-:S05]  /*1800*/  @!P0 SHF.R.S32.HI R11, RZ, 0x1f, R10 ;  /* 0x0000001fff0b8819 */ /* 0x004fca000001140a */
[----:B------:R0:W-:Y:S04]  /*1810*/  @!P0 STG.E.64 desc[UR6][R12.64], R10 ;  /* 0x0000000a0c008986 */ /* 0x0001e8000c101b06 */
[----:B------:R-:W2:Y:S01]  /*1820*/  @!P1 LDG.E R16, desc[UR6][R14.64] ;  /* 0x000000060e109981 */ /* 0x000ea2000c1e1900 */
[----:B------:R-:W-:Y:S02]  /*1830*/  VIADD R23, R25, 0x100 ;  /* 0x0000010019177836 */ /* 0x000fe40000000000 */
[----:B------:R-:W-:-:S03]  /*1840*/  @!P1 IMAD.WIDE R4, R19, 0x8, R8 ;  /* 0x0000000813049825 */ /* 0x000fc600078e0208 */
[----:B------:R-:W-:-:S13]  /*1850*/  ISETP.GE.AND P0, PT, R23, R2, PT ;  /* 0x000000021700720c */ /* 0x000fda0003f06270 */
[----:B------:R-:W-:Y:S01]  /*1860*/  @!P0 IMAD.WIDE R18, R23, 0x4, R6 ;  /* 0x0000000417128825 */ /* 0x000fe200078e0206 */
[----:B--2---:R-:W-:-:S05]  /*1870*/  @!P1 SHF.R.S32.HI R17, RZ, 0x1f, R16 ;  /* 0x0000001fff119819 */ /* 0x004fca0000011410 */
[----:B------:R1:W-:Y:S04]  /*1880*/  @!P1 STG.E.64 desc[UR6][R4.64], R16 ;  /* 0x0000001004009986 */ /* 0x0003e8000c101b06 */
[----:B------:R-:W2:Y:S01]  /*1890*/  @!P0 LDG.E R20, desc[UR6][R18.64] ;  /* 0x0000000612148981 */ /* 0x000ea2000c1e1900 */
[----:B------:R-:W-:Y:S02]  /*18a0*/  VIADD R25, R25, 0x180 ;  /* 0x0000018019197836 */ /* 0x000fe40000000000 */
[----:B0-----:R-:W-:-:S03]  /*18b0*/  @!P0 IMAD.WIDE R10, R23, 0x8, R8 ;  /* 0x00000008170a8825 */ /* 0x001fc600078e0208 */
[----:B------:R-:W-:-:S13]  /*18c0*/  ISETP.GE.AND P1, PT, R25, R2, PT ;  /* 0x000000021900720c */ /* 0x000fda0003f26270 */
        /* <DEDUP_REMOVED lines=8> */
.L_x_75:
[----:B------:R-:W-:Y:S05]  /*1950*/  @!P2 EXIT ;  /* 0x000000000000a94d */ /* 0x000fea0003800000 */
[----:B------:R-:W-:Y:S01]  /*1960*/  IMAD R3, R3, 0x80, R0 ;  /* 0x0000008003037824 */ /* 0x000fe200078e0200 */
[----:B------:R-:W-:-:S12]  /*1970*/  UIADD3 UR4, UPT, UPT, -UR4, URZ, URZ ;  /* 0x000000ff04047290 */ /* 0x000fd8000fffe1ff */
.L_x_76:
[----:B------:R-:W-:-:S13]  /*1980*/  ISETP.GE.AND P0, PT, R3, R2, PT ;  /* 0x000000020300720c */ /* 0x000fda0003f06270 */
[----:B01234-:R-:W-:-:S05]  /*1990*/  @!P0 IMAD.WIDE R4, R3, 0x4, R6 ;  /* 0x0000000403048825 */ /* 0x01ffca00078e0206 */
[----:B------:R-:W2:Y:S01]  /*19a0*/  @!P0 LDG.E R10, desc[UR6][R4.64] ;  /* 0x00000006040a8981 */ /* 0x000ea2000c1e1900 */
[----:B------:R-:W-:Y:S01]  /*19b0*/  UIADD3 UR4, UPT, UPT, UR4, 0x1, URZ ;  /* 0x0000000104047890 */ /* 0x000fe2000fffe0ff */
[----:B------:R-:W-:Y:S01]  /*19c0*/  @!P0 IMAD.WIDE R12, R3, 0x8, R8 ;  /* 0x00000008030c8825 */ /* 0x000fe200078e0208 */
[----:B--2---:R-:W-:-:S05]  /*19d0*/  @!P0 SHF.R.S32.HI R11, RZ, 0x1f, R10 ;  /* 0x0000001fff0b8819 */ /* 0x004fca000001140a */
[----:B------:R0:W-:Y:S01]  /*19e0*/  @!P0 STG.E.64 desc[UR6][R12.64], R10 ;  /* 0x0000000a0c008986 */ /* 0x0001e2000c101b06 */
[----:B------:R-:W-:-:S13]  /*19f0*/  ISETP.NE.AND P0, PT, RZ, UR4, PT ;  /* 0x00000004ff007c0c */ /* 0x000fda000bf05270 */
[----:B0-----:R-:W-:Y:S05]  /*1a00*/  @!P0 EXIT ;  /* 0x000000000000894d */ /* 0x001fea0003800000 */
[----:B------:R-:W-:Y:S01]  /*1a10*/  VIADD R3, R3, 0x80 ;  /* 0x0000008003037836 */ /* 0x000fe20000000000 */
[----:B------:R-:W-:Y:S06]  /*1a20*/  BRA `(.L_x_76) ;  /* 0xfffffffc00d47947 */ /* 0x000fec000383ffff */
.L_x_77:
        /* <DEDUP_REMOVED lines=13> */
.L_x_115:


//--------------------- .text._ZN3cub18CUB_300001_SM_10006detail8for_each13static_kernelINS2_12policy_hub_t12policy_500_tElN6thrust24THRUST_300001_SM_1000_NS8cuda_cub20__uninitialized_copy7functorINS7_6detail15normal_iteratorINS7_10device_ptrIxEEEENS7_7pointerIxNS8_3tagENS7_11use_defaultESI_EEEEEEvT0_T1_ --------------------------
	.section	.text._ZN3cub18CUB_300001_SM_10006detail8for_each13static_kernelINS2_12policy_hub_t12policy_500_tElN6thrust24THRUST_300001_SM_1000_NS8cuda_cub20__uninitialized_copy7functorINS7_6detail15normal_iteratorINS7_10device_ptrIxEEEENS7_7pointerIxNS8_3tagENS7_11use_defaultESI_EEEEEEvT0_T1_,"ax",@progbits
	.align	128
        .global         _ZN3cub18CUB_300001_SM_10006detail8for_each13static_kernelINS2_12policy_hub_t12policy_500_tElN6thrust24THRUST_300001_SM_1000_NS8cuda_cub20__uninitialized_copy7functorINS7_6detail15normal_iteratorINS7_10device_ptrIxEEEENS7_7pointerIxNS8_3tagENS7_11use_defaultESI_EEEEEEvT0_T1_
        .type           _ZN3cub18CUB_300001_SM_10006detail8for_each13static_kernelINS2_12policy_hub_t12policy_500_tElN6thrust24THRUST_300001_SM_1000_NS8cuda_cub20__uninitialized_copy7functorINS7_6detail15normal_iteratorINS7_10device_ptrIxEEEENS7_7pointerIxNS8_3tagENS7_11use_defaultESI_EEEEEEvT0_T1_,@function
        .size           _ZN3cub18CUB_300001_SM_10006detail8for_each13static_kernelINS2_12policy_hub_t12policy_500_tElN6thrust24THRUST_300001_SM_1000_NS8cuda_cub20__uninitialized_copy7functorINS7_6detail15normal_iteratorINS7_10device_ptrIxEEEENS7_7pointerIxNS8_3tagENS7_11use_defaultESI_EEEEEEvT0_T1_,(.L_x_116 - _ZN3cub18CUB_300001_SM_10006detail8for_each13static_kernelINS2_12policy_hub_t12policy_500_tElN6thrust24THRUST_300001_SM_1000_NS8cuda_cub20__uninitialized_copy7functorINS7_6detail15normal_iteratorINS7_10device_ptrIxEEEENS7_7pointerIxNS8_3tagENS7_11use_defaultESI_EEEEEEvT0_T1_)
        .other          _ZN3cub18CUB_300001_SM_10006detail8for_each13static_kernelINS2_12policy_hub_t12policy_500_tElN6thrust24THRUST_300001_SM_1000_NS8cuda_cub20__uninitialized_copy7functorINS7_6detail15normal_iteratorINS7_10device_ptrIxEEEENS7_7pointerIxNS8_3tagENS7_11use_defaultESI_EEEEEEvT0_T1_,@"STO_CUDA_ENTRY STV_DEFAULT"
_ZN3cub18CUB_300001_SM_10006detail8for_each13static_kernelINS2_12policy_hub_t12policy_500_tElN6thrust24THRUST_300001_SM_1000_NS8cuda_cub20__uninitialized_copy7functorINS7_6detail15normal_iteratorINS7_10device_ptrIxEEEENS7_7pointerIxNS8_3tagENS7_11use_defaultESI_EEEEEEvT0_T1_:
.text._ZN3cub18CUB_300001_SM_10006detail8for_each13static_kernelINS2_12policy_hub_t12policy_500_tElN6thrust24THRUST_300001_SM_1000_NS8cuda_cub20__uninitialized_copy7functorINS7_6detail15normal_iteratorINS7_10device_ptrIxEEEENS7_7pointerIxNS8_3tagENS7_11use_defaultESI_EEEEEEvT0_T1_:
[----:B------:R-:W-:Y:S08]  /*0000*/  LDC R1, c[0x0][0x37c] ;  /* 0x0000df00ff017b82 */ /* 0x000ff00000000800 */
[----:B------:R-:W0:Y:S01]  /*0010*/  S2UR UR4, SR_CTAID.X ;  /* 0x00000000000479c3 */ /* 0x000e220000002500 */
[----:B------:R-:W1:Y:S01]  /*0020*/  LDCU.64 UR6, c[0x0][0x380] ;  /* 0x00007000ff0677ac */ /* 0x000e620008000a00 */
[----:B------:R-:W2:Y:S01]  /*0030*/  LDCU.64 UR8, c[0x0][0x358] ;  /* 0x00006b00ff0877ac */ /* 0x000ea20008000a00 */
[----:B0-----:R-:W-:-:S04]  /*0040*/  UIMAD.WIDE.U32 UR4, UR4, 0x200, URZ ;  /* 0x00000200040478a5 */ /* 0x001fc8000f8e00ff */
[----:B-1----:R-:W-:-:S04]  /*0050*/  UIADD3 UR6, UP0, UPT, -UR4, UR6, URZ ;  /* 0x0000000604067290 */ /* 0x002fc8000ff1e1ff */
[----:B------:R-:W-:Y:S02]  /*0060*/  UIADD3.X UR7, UPT, UPT, ~UR5, UR7, URZ, UP0, !UPT ;  /* 0x0000000705077290 */ /* 0x000fe400087fe5ff */
[----:B------:R-:W-:-:S04]  /*0070*/  UISETP.GE.U32.AND UP0, UPT, UR6, 0x200, UPT ;  /* 0x000002000600788c */ /* 0x000fc8000bf06070 */
[----:B------:R-:W-:-:S09]  /*0080*/  UISETP.GE.AND.EX UP0, UPT, UR7, URZ, UPT, UP0 ;  /* 0x000000ff0700728c */ /* 0x000fd2000bf06300 */
[----:B--2---:R-:W-:Y:S05]  /*0090*/  BRA.U !UP0, `(.L_x_78) ;  /* 0x0000000108407547 */ /* 0x004fea000b800000 */
[----:B------:R-:W0:Y:S01]  /*00a0*/  S2R R0, SR_TID.X ;  /* 0x0000000000007919 */ /* 0x000e220000002100 */
[----:B------:R-:W1:Y:S01]  /*00b0*/  LDCU.64 UR10, c[0x0][0x388] ;  /* 0x00007100ff0a77ac */ /* 0x000e620008000a00 */
[----:B0-----:R-:W-:-:S05]  /*00c0*/  IADD3 R0, P0, PT, R0, UR4, RZ ;  /* 0x0000000400007c10 */ /* 0x001fca000ff1e0ff */
[----:B------:R-:W-:Y:S02]  /*00d0*/  IMAD.X R3, RZ, RZ, UR5, P0 ;  /* 0x00000005ff037e24 */ /* 0x000fe400080e06ff */
[----:B------:R-:W-:-:S03]  /*00e0*/  IMAD.SHL.U32 R4, R0, 0x8, RZ ;  /* 0x0000000800047824 */ /* 0x000fc600078e00ff */
[----:B------:R-:W-:Y:S02]  /*00f0*/  SHF.L.U64.HI R0, R0, 0x3, R3 ;  /* 0x0000000300007819 */ /* 0x000fe40000010203 */
[----:B-1----:R-:W-:-:S04]  /*0100*/  IADD3 R2, P0, PT, R4, UR10, RZ ;  /* 0x0000000a04027c10 */ /* 0x002fc8000ff1e0ff */
[----:B------:R-:W-:Y:S01]  /*0110*/  IADD3.X R3, PT, PT, R0, UR11, RZ, P0, !PT ;  /* 0x0000000b00037c10 */ /* 0x000fe200087fe4ff */
[----:B------:R-:W0:Y:S04]  /*0120*/  LDCU.64 UR10, c[0x0][0x390] ;  /* 0x00007200ff0a77ac */ /* 0x000e280008000a00 */
[----:B------:R-:W2:Y:S01]  /*0130*/  LDG.E.64 R6, desc[UR8][R2.64] ;  /* 0x0000000802067981 */ /* 0x000ea2000c1e1b00 */
[----:B0-----:R-:W-:-:S04]  /*0140*/  IADD3 R4, P0, PT, R4, UR10, RZ ;  /* 0x0000000a04047c10 */ /* 0x001fc8000ff1e0ff */
[----:B------:R-:W-:-:S05]  /*0150*/  IADD3.X R5, PT, PT, R0, UR11, RZ, P0, !PT ;  /* 0x0000000b00057c10 */ /* 0x000fca00087fe4ff */
[----:B--2---:R-:W-:Y:S04]  /*0160*/  STG.E.64 desc[UR8][R4.64], R6 ;  /* 0x0000000604007986 */ /* 0x004fe8000c101b08 */
[----:B------:R-:W2:Y:S04]  /*0170*/  LDG.E.64 R8, desc[UR8][R2.64+0x800] ;  /* 0x0008000802087981 */ /* 0x000ea8000c1e1b00 */
[----:B--2---:R-:W-:Y:S01]  /*0180*/  STG.E.64 desc[UR8][R4.64+0x800], R8 ;  /* 0x0008000804007986 */ /* 0x004fe2000c101b08 */
[----:B------:R-:W-:Y:S05]  /*0190*/  EXIT ;  /* 0x000000000000794d */ /* 0x000fea0003800000 */
.L_x_78:
[----:B------:R-:W0:Y:S01]  /*01a0*/  S2R R0, SR_TID.X ;  /* 0x0000000000007919 */ /* 0x000e220000002100 */
[----:B------:R-:W-:Y:S01]  /*01b0*/  USHF.R.S32.HI UR7, URZ, 0x1f, UR6 ;  /* 0x0000001fff077899 */ /* 0x000fe20008011406 */
[----:B------:R-:W-:Y:S05]  /*01c0*/  BSSY.RECONVERGENT B0, `(.L_x_79) ;  /* 0x0000015000007945 */ /* 0x000fea0003800200 */
[----:B------:R-:W-:Y:S01]  /*01d0*/  IMAD.U32 R3, RZ, RZ, UR7 ;  /* 0x00000007ff037e24 */ /* 0x000fe2000f8e00ff */
[C---:B0-----:R-:W-:Y:S01]  /*01e0*/  ISETP.LT.U32.AND P0, PT, R0.reuse, UR6, PT ;  /* 0x0000000600007c0c */ /* 0x041fe2000bf01070 */
[----:B------:R-:W-:-:S03]  /*01f0*/  VIADD R2, R0, 0x100 ;  /* 0x0000010000027836 */ /* 0x000fc60000000000 */
[----:B------:R-:W-:Y:S02]  /*0200*/  ISETP.GT.AND.EX P0, PT, R3, RZ, PT, P0 ;  /* 0x000000ff0300720c */ /* 0x000fe40003f04300 */
[----:B------:R-:W-:Y:S01]  /*0210*/  ISETP.LT.U32.AND P1, PT, R2, UR6, PT ;  /* 0x0000000602007c0c */ /* 0x000fe2000bf21070 */
[----:B------:R-:W-:-:S05]  /*0220*/  IMAD.U32 R2, RZ, RZ, UR7 ;  /* 0x00000007ff027e24 */ /* 0x000fca000f8e00ff */
[----:B------:R-:W-:-:S05]  /*0230*/  ISETP.GT.AND.EX P1, PT, R2, RZ, PT, P1 ;  /* 0x000000ff0200720c */ /* 0x000fca0003f24310 */
[----:B------:R-:W-:Y:S08]  /*0240*/  @!P0 BRA `(.L_x_80) ;  /* 0x0000000000308947 */ /* 0x000ff00003800000 */
[----:B------:R-:W0:Y:S01]  /*0250*/  LDCU.64 UR10, c[0x0][0x388] ;  /* 0x00007100ff0a77ac */ /* 0x000e220008000a00 */
[----:B------:R-:W-:-:S05]  /*0260*/  IADD3 R2, P0, PT, R0, UR4, RZ ;  /* 0x0000000400027c10 */ /* 0x000fca000ff1e0ff */
[----:B------:R-:W-:Y:S02]  /*0270*/  IMAD.X R3, RZ, RZ, UR5, P0 ;  /* 0x00000005ff037e24 */ /* 0x000fe400080e06ff */
[----:B------:R-:W-:-:S03]  /*0280*/  IMAD.SHL.U32 R4, R2, 0x8, RZ ;  /* 0x0000000802047824 */ /* 0x000fc600078e00ff */
[----:B------:R-:W-:Y:S02]  /*0290*/  SHF.L.U64.HI R5, R2, 0x3, R3 ;  /* 0x0000000302057819 */ /* 0x000fe40000010203 */
[----:B0-----:R-:W-:-:S04]  /*02a0*/  IADD3 R2, P0, PT, R4, UR10, RZ ;  /* 0x0000000a04027c10 */ /* 0x001fc8000ff1e0ff */
[----:B------:R-:W-:Y:S01]  /*02b0*/  IADD3.X R3, PT, PT, R5, UR11, RZ, P0, !PT ;  /* 0x0000000b05037c10 */ /* 0x000fe200087fe4ff */
[----:B------:R-:W0:Y:S05]  /*02c0*/  LDCU.64 UR10, c[0x0][0x390] ;  /* 0x00007200ff0a77ac */ /* 0x000e2a0008000a00 */
[----:B------:R-:W2:Y:S01]  /*02d0*/  LDG.E.64 R2, desc[UR8][R2.64] ;  /* 0x0000000802027981 */ /* 0x000ea2000c1e1b00 */
[----:B0-----:R-:W-:-:S04]  /*02e0*/  IADD3 R4, P0, PT, R4, UR10, RZ ;  /* 0x0000000a04047c10 */ /* 0x001fc8000ff1e0ff */
[----:B------:R-:W-:-:S05]  /*02f0*/  IADD3.X R5, PT, PT, R5, UR11, RZ, P0, !PT ;  /* 0x0000000b05057c10 */ /* 0x000fca00087fe4ff */
[----:B--2---:R0:W-:Y:S04]  /*0300*/  STG.E.64 desc[UR8][R4.64], R2 ;  /* 0x0000000204007986 */ /* 0x0041e8000c101b08 */
.L_x_80:
[----:B------:R-:W-:Y:S05]  /*0310*/  BSYNC.RECONVERGENT B0 ;  /* 0x0000000000007941 */ /* 0x000fea0003800200 */
.L_x_79:
[----:B------:R-:W-:Y:S05]  /*0320*/  @!P1 EXIT ;  /* 0x000000000000994d */ /* 0x000fea0003800000 */
[----:B------:R-:W1:Y:S01]  /*0330*/  LDCU.64 UR6, c[0x0][0x388] ;  /* 0x00007100ff0677ac */ /* 0x000e620008000a00 */
[----:B------:R-:W-:-:S05]  /*0340*/  IADD3 R0, P0, PT, R0, UR4, RZ ;  /* 0x0000000400007c10 */ /* 0x000fca000ff1e0ff */
[----:B0-----:R-:W-:Y:S02]  /*0350*/  IMAD.X R3, RZ, RZ, UR5, P0 ;  /* 0x00000005ff037e24 */ /* 0x001fe400080e06ff */
[----:B------:R-:W-:-:S03]  /*0360*/  IMAD.SHL.U32 R4, R0, 0x8, RZ ;  /* 0x0000000800047824 */ /* 0x000fc600078e00ff */
[----:B------:R-:W-:Y:S02]  /*0370*/  SHF.L.U64.HI R0, R0, 0x3, R3 ;  /* 0x0000000300007819 */ /* 0x000fe40000010203 */
[----:B-1----:R-:W-:-:S04]  /*0380*/  IADD3 R2, P0, PT, R4, UR6, RZ ;  /* 0x0000000604027c10 */ /* 0x002fc8000ff1e0ff */
[----:B------:R-:W-:Y:S01]  /*0390*/  IADD3.X R3, PT, PT, R0, UR7, RZ, P0, !PT ;  /* 0x0000000700037c10 */ /* 0x000fe200087fe4ff */
[----:B------:R-:W0:Y:S05]  /*03a0*/  LDCU.64 UR6, c[0x0][0x390] ;  /* 0x00007200ff0677ac */ /* 0x000e2a0008000a00 */
[----:B------:R-:W2:Y:S01]  /*03b0*/  LDG.E.64 R2, desc[UR8][R2.64+0x800] ;  /* 0x0008000802027981 */ /* 0x000ea2000c1e1b00 */
[----:B0-----:R-:W-:-:S04]  /*03c0*/  IADD3 R4, P0, PT, R4, UR6, RZ ;  /* 0x0000000604047c10 */ /* 0x001fc8000ff1e0ff */
[----:B------:R-:W-:-:S05]  /*03d0*/  IADD3.X R5, PT, PT, R0, UR7, RZ, P0, !PT ;  /* 0x0000000700057c10 */ /* 0x000fca00087fe4ff */
[----:B--2---:R-:W-:Y:S01]  /*03e0*/  STG.E.64 desc[UR8][R4.64+0x800], R2 ;  /* 0x0008000204007986 */ /* 0x004fe2000c101b08 */
[----:B------:R-:W-:Y:S05]  /*03f0*/  EXIT ;  /* 0x000000000000794d */ /* 0x000fea0003800000 */
.L_x_81:
        /* <DEDUP_REMOVED lines=16> */
.L_x_116:


//--------------------- .text._ZN3cub18CUB_300001_SM_10006detail8for_each13static_kernelINS2_12policy_hub_t12policy_500_tEmN6thrust24THRUST_300001_SM_1000_NS8cuda_cub20__uninitialized_fill7functorINS7_10device_ptrIiEEiEEEEvT0_T1_ --------------------------
	.section	.text._ZN3cub18CUB_300001_SM_10006detail8for_each13static_kernelINS2_12policy_hub_t12policy_500_tEmN6thrust24THRUST_300001_SM_1000_NS8cuda_cub20__uninitialized_fill7functorINS7_10device_ptrIiEEiEEEEvT0_T1_,"ax",@progbits
	.align	128
        .global         _ZN3cub18CUB_300001_SM_10006detail8for_each13static_kernelINS2_12policy_hub_t12policy_500_tEmN6thrust24THRUST_300001_SM_1000_NS8cuda_cub20__uninitialized_fill7functorINS7_10device_ptrIiEEiEEEEvT0_T1_
        .type           _ZN3cub18CUB_300001_SM_10006detail8for_each13static_kernelINS2_12policy_hub_t12policy_500_tEmN6thrust24THRUST_300001_SM_1000_NS8cuda_cub20__uninitialized_fill7functorINS7_10device_ptrIiEEiEEEEvT0_T1_,@function
        .size           _ZN3cub18CUB_300001_SM_10006detail8for_each13static_kernelINS2_12policy_hub_t12policy_500_tEmN6thrust24THRUST_300001_SM_1000_NS8cuda_cub20__uninitialized_fill7functorINS7_10device_ptrIiEEiEEEEvT0_T1_,(.L_x_117 - _ZN3cub18CUB_300001_SM_10006detail8for_each13static_kernelINS2_12policy_hub_t12policy_500_tEmN6thrust24THRUST_300001_SM_1000_NS8cuda_cub20__uninitialized_fill7functorINS7_10device_ptrIiEEiEEEEvT0_T1_)
        .other          _ZN3cub18CUB_300001_SM_10006detail8for_each13static_kernelINS2_12policy_hub_t12policy_500_tEmN6thrust24THRUST_300001_SM_1000_NS8cuda_cub20__uninitialized_fill7functorINS7_10device_ptrIiEEiEEEEvT0_T1_,@"STO_CUDA_ENTRY STV_DEFAULT"
_ZN3cub18CUB_300001_SM_10006detail8for_each13static_kernelINS2_12policy_hub_t12policy_500_tEmN6thrust24THRUST_300001_SM_1000_NS8cuda_cub20__uninitialized_fill7functorINS7_10device_ptrIiEEiEEEEvT0_T1_:
.text._ZN3cub18CUB_300001_SM_10006detail8for_each13static_kernelINS2_12policy_hub_t12policy_500_tEmN6thrust24THRUST_300001_SM_1000_NS8cuda_cub20__uninitialized_fill7functorINS7_10device_ptrIiEEiEEEEvT0_T1_:
        /* <DEDUP_REMOVED lines=8> */
[----:B------:R-:W-:-:S09]  /*0080*/  UISETP.GE.U32.AND.EX UP0, UPT, UR7, URZ, UPT, UP0 ;  /* 0x000000ff0700728c */ /* 0x000fd2000bf06100 */
[----:B--2---:R-:W-:Y:S05]  /*0090*/  BRA.U !UP0, `(.L_x_82) ;  /* 0x0000000108287547 */ /* 0x004fea000b800000 */
[----:B------:R-:W0:Y:S01]  /*00a0*/  S2R R0, SR_TID.X ;  /* 0x0000000000007919 */ /* 0x000e220000002100 */
[----:B------:R-:W1:Y:S01]  /*00b0*/  LDCU.64 UR6, c[0x0][0x388] ;  /* 0x00007100ff0677ac */ /* 0x000e620008000a00 */
[----:B------:R-:W2:Y:S01]  /*00c0*/  LDC R5, c[0x0][0x390] ;  /* 0x0000e400ff057b82 */ /* 0x000ea20000000800 */
[----:B0-----:R-:W-:-:S05]  /*00d0*/  IADD3 R0, P0, PT, R0, UR4, RZ ;  /* 0x0000000400007c10 */ /* 0x001fca000ff1e0ff */
[----:B------:R-:W-:Y:S01]  /*00e0*/  IMAD.X R3, RZ, RZ, UR5, P0 ;  /* 0x00000005ff037e24 */ /* 0x000fe200080e06ff */
[----:B-1----:R-:W-:-:S04]  /*00f0*/  LEA R2, P0, R0, UR6, 0x2 ;  /* 0x0000000600027c11 */ /* 0x002fc8000f8010ff */
[----:B------:R-:W-:-:S05]  /*0100*/  LEA.HI.X R3, R0, UR7, R3, 0x2, P0 ;  /* 0x0000000700037c11 */ /* 0x000fca00080f1403 */
[----:B--2---:R-:W-:Y:S04]  /*0110*/  STG.E desc[UR8][R2.64], R5 ;  /* 0x0000000502007986 */ /* 0x004fe8000c101908 */
[----:B------:R-:W-:Y:S01]  /*0120*/  STG.E desc[UR8][R2.64+0x400], R5 ;  /* 0x0004000502007986 */ /* 0x000fe2000c101908 */
[----:B------:R-:W-:Y:S05]  /*0130*/  EXIT ;  /* 0x000000000000794d */ /* 0x000fea0003800000 */
.L_x_82:
[----:B------:R-:W0:Y:S01]  /*0140*/  S2R R0, SR_TID.X ;  /* 0x0000000000007919 */ /* 0x000e220000002100 */
[----:B------:R-:W-:Y:S01]  /*0150*/  IMAD.U32 R2, RZ, RZ, UR7 ;  /* 0x00000007ff027e24 */ /* 0x000fe2000f8e00ff */
[----:B------:R-:W1:Y:S01]  /*0160*/  LDCU.64 UR10, c[0x0][0x388] ;  /* 0x00007100ff0a77ac */ /* 0x000e620008000a00 */
[----:B------:R-:W-:Y:S01]  /*0170*/  IMAD.U32 R4, RZ, RZ, UR7 ;  /* 0x00000007ff047e24 */ /* 0x000fe2000f8e00ff */
[----:B0-----:R-:W-:-:S04]  /*0180*/  ISETP.LT.U32.AND P0, PT, R0, UR6, PT ;  /* 0x0000000600007c0c */ /* 0x001fc8000bf01070 */
[----:B------:R-:W-:Y:S01]  /*0190*/  ISETP.GT.U32.AND.EX P0, PT, R2, RZ, PT, P0 ;  /* 0x000000ff0200720c */ /* 0x000fe20003f04100 */
[C---:B------:R-:W-:Y:S01]  /*01a0*/  VIADD R2, R0.reuse, 0x100 ;  /* 0x0000010000027836 */ /* 0x040fe20000000000 */
[----:B------:R-:W-:-:S04]  /*01b0*/  IADD3 R0, P2, PT, R0, UR4, RZ ;  /* 0x0000000400007c10 */ /* 0x000fc8000ff5e0ff */
[----:B------:R-:W-:Y:S01]  /*01c0*/  ISETP.LT.U32.AND P1, PT, R2, UR6, PT ;  /* 0x0000000602007c0c */ /* 0x000fe2000bf21070 */
[----:B------:R-:W-:Y:S01]  /*01d0*/  IMAD.X R3, RZ, RZ, UR5, P2 ;  /* 0x00000005ff037e24 */ /* 0x000fe200090e06ff */
[----:B-1----:R-:W-:Y:S02]  /*01e0*/  LEA R2, P2, R0, UR10, 0x2 ;  /* 0x0000000a00027c11 */ /* 0x002fe4000f8410ff */
[----:B------:R-:W-:Y:S02]  /*01f0*/  ISETP.GT.U32.AND.EX P1, PT, R4, RZ, PT, P1 ;  /* 0x000000ff0400720c */ /* 0x000fe40003f24110 */
[----:B------:R-:W-:Y:S01]  /*0200*/  LEA.HI.X R3, R0, UR11, R3, 0x2, P2 ;  /* 0x0000000b00037c11 */ /* 0x000fe200090f1403 */
[----:B------:R-:W0:Y:S04]  /*0210*/  @P0 LDC R5, c[0x0][0x390] ;  /* 0x0000e400ff050b82 */ /* 0x000e280000000800 */
[----:B0-----:R0:W-:Y:S06]  /*0220*/  @P0 STG.E desc[UR8][R2.64], R5 ;  /* 0x0000000502000986 */ /* 0x0011ec000c101908 */
[----:B------:R-:W-:Y:S05]  /*0230*/  @!P1 EXIT ;  /* 0x000000000000994d */ /* 0x000fea0003800000 */
[----:B0-----:R-:W0:Y:S02]  /*0240*/  LDC R5, c[0x0][0x390] ;  /* 0x0000e400ff057b82 */ /* 0x001e240000000800 */
[----:B0-----:R-:W-:Y:S01]  /*0250*/  STG.E desc[UR8][R2.64+0x400], R5 ;  /* 0x0004000502007986 */ /* 0x001fe2000c101908 */
[----:B------:R-:W-:Y:S05]  /*0260*/  EXIT ;  /* 0x000000000000794d */ /* 0x000fea0003800000 */
.L_x_83:
        /* <DEDUP_REMOVED lines=9> */
.L_x_117:


//--------------------- .text._ZN3cub18CUB_300001_SM_10006detail8for_each13static_kernelINS2_12policy_hub_t12policy_500_tEmN6thrust24THRUST_300001_SM_1000_NS8cuda_cub20__uninitialized_fill7functorINS7_10device_ptrIxEExEEEEvT0_T1_ --------------------------
	.section	.text._ZN3cub18CUB_300001_SM_10006detail8for_each13static_kernelINS2_12policy_hub_t12policy_500_tEmN6thrust24THRUST_300001_SM_1000_NS8cuda_cub20__uninitialized_fill7functorINS7_10device_ptrIxEExEEEEvT0_T1_,"ax",@progbits
	.align	128
        .global         _ZN3cub18CUB_300001_SM_10006detail8for_each13static_kernelINS2_12policy_hub_t12policy_500_tEmN6thrust24THRUST_300001_SM_1000_NS8cuda_cub20__uninitialized_fill7functorINS7_10device_ptrIxEExEEEEvT0_T1_
        .type           _ZN3cub18CUB_300001_SM_10006detail8for_each13static_kernelINS2_12policy_hub_t12policy_500_tEmN6thrust24THRUST_300001_SM_1000_NS8cuda_cub20__uninitialized_fill7functorINS7_10device_ptrIxEExEEEEvT0_T1_,@function
        .size           _ZN3cub18CUB_300001_SM_10006detail8for_each13static_kernelINS2_12policy_hub_t12policy_500_tEmN6thrust24THRUST_300001_SM_1000_NS8cuda_cub20__uninitialized_fill7functorINS7_10device_ptrIxEExEEEEvT0_T1_,(.L_x_118 - _ZN3cub18CUB_300001_SM_10006detail8for_each13static_kernelINS2_12policy_hub_t12policy_500_tEmN6thrust24THRUST_300001_SM_1000_NS8cuda_cub20__uninitialized_fill7functorINS7_10device_ptrIxEExEEEEvT0_T1_)
        .other          _ZN3cub18CUB_300001_SM_10006detail8for_each13static_kernelINS2_12policy_hub_t12policy_500_tEmN6thrust24THRUST_300001_SM_1000_NS8cuda_cub20__uninitialized_fill7functorINS7_10device_ptrIxEExEEEEvT0_T1_,@"STO_CUDA_ENTRY STV_DEFAULT"
_ZN3cub18CUB_300001_SM_10006detail8for_each13static_kernelINS2_12policy_hub_t12policy_500_tEmN6thrust24THRUST_300001_SM_1000_NS8cuda_cub20__uninitialized_fill7functorINS7_10device_ptrIxEExEEEEvT0_T1_:
.text._ZN3cub18CUB_300001_SM_10006detail8for_each13static_kernelINS2_12policy_hub_t12policy_500_tEmN6thrust24THRUST_300001_SM_1000_NS8cuda_cub20__uninitialized_fill7functorINS7_10device_ptrIxEExEEEEvT0_T1_:
        /* <DEDUP_REMOVED lines=12> */
[----:B------:R-:W2:Y:S01]  /*00c0*/  LDC.64 R4, c[0x0][0x390] ;  /* 0x0000e400ff047b82 */ /* 0x000ea20000000a00 */
[----:B0-----:R-:W-:-:S05]  /*00d0*/  IADD3 R0, P0, PT, R0, UR4, RZ ;  /* 0x0000000400007c10 */ /* 0x001fca000ff1e0ff */
[----:B------:R-:W-:Y:S01]  /*00e0*/  IMAD.X R3, RZ, RZ, UR5, P0 ;  /* 0x00000005ff037e24 */ /* 0x000fe200080e06ff */
[----:B-1----:R-:W-:-:S04]  /*00f0*/  LEA R2, P0, R0, UR6, 0x3 ;  /* 0x0000000600027c11 */ /* 0x002fc8000f8018ff */
[----:B------:R-:W-:-:S05]  /*0100*/  LEA.HI.X R3, R0, UR7, R3, 0x3, P0 ;  /* 0x0000000700037c11 */ /* 0x000fca00080f1c03 */
[----:B--2---:R-:W-:Y:S04]  /*0110*/  STG.E.64 desc[UR8][R2.64], R4 ;  /* 0x0000000402007986 */ /* 0x004fe8000c101b08 */
[----:B------:R-:W-:Y:S01]  /*0120*/  STG.E.64 desc[UR8][R2.64+0x800], R4 ;  /* 0x0008000402007986 */ /* 0x000fe2000c101b08 */
[----:B------:R-:W-:Y:S05]  /*0130*/  EXIT ;  /* 0x000000000000794d */ /* 0x000fea0003800000 */
.L_x_84:
        /* <DEDUP_REMOVED lines=13> */
[----:B------:R-:W0:Y:S04]  /*0210*/  @P0 LDC.64 R4, c[0x0][0x390] ;  /* 0x0000e400ff040b82 */ /* 0x000e280000000a00 */
[----:B0-----:R0:W-:Y:S06]  /*0220*/  @P0 STG.E.64 desc[UR8][R2.64], R4 ;  /* 0x0000000402000986 */ /* 0x0011ec000c101b08 */
[----:B------:R-:W-:Y:S05]  /*0230*/  @!P1 EXIT ;  /* 0x000000000000994d */ /* 0x000fea0003800000 */
[----:B0-----:R-:W0:Y:S02]  /*0240*/  LDC.64 R4, c[0x0][0x390] ;  /* 0x0000e400ff047b82 */ /* 0x001e240000000a00 */
[----:B0-----:R-:W-:Y:S01]  /*0250*/  STG.E.64 desc[UR8][R2.64+0x800], R4 ;  /* 0x0008000402007986 */ /* 0x001fe2000c101b08 */
[----:B------:R-:W-:Y:S05]  /*0260*/  EXIT ;  /* 0x000000000000794d */ /* 0x000fea0003800000 */
.L_x_85:
        /* <DEDUP_REMOVED lines=9> */
.L_x_118:


//--------------------- .text._ZN3cub18CUB_300001_SM_10006detail11EmptyKernelIvEEvv --------------------------
	.section	.text._ZN3cub18CUB_300001_SM_10006detail11EmptyKernelIvEEvv,"ax",@progbits
	.align	128
        .global         _ZN3cub18CUB_300001_SM_10006detail11EmptyKernelIvEEvv
        .type           _ZN3cub18CUB_300001_SM_10006detail11EmptyKernelIvEEvv,@function
        .size           _ZN3cub18CUB_300001_SM_10006detail11EmptyKernelIvEEvv,(.L_x_119 - _ZN3cub18CUB_300001_SM_10006detail11EmptyKernelIvEEvv)
        .other          _ZN3cub18CUB_300001_SM_10006detail11EmptyKernelIvEEvv,@"STO_CUDA_ENTRY STV_DEFAULT"
_ZN3cub18CUB_300001_SM_10006detail11EmptyKernelIvEEvv:
.text._ZN3cub18CUB_300001_SM_10006detail11EmptyKernelIvEEvv:
[----:B------:R-:W-:Y:S01]  /*0000*/  LDC R1, c[0x0][0x37c] ;  /* 0x0000df00ff017b82 */ /* 0x000fe20000000800 */
[----:B------:R-:W-:Y:S05]  /*0010*/  EXIT ;  /* 0x000000000000794d */ /* 0x000fea0003800000 */
.L_x_86:
        /* <DEDUP_REMOVED lines=14> */
.L_x_119:


//--------------------- .text._Z9play_gamePxS_S_PiS_S_ii --------------------------
	.section	.text._Z9play_gamePxS_S_PiS_S_ii,"ax",@progbits
	.align	128
        .global         _Z9play_gamePxS_S_PiS_S_ii
        .type           _Z9play_gamePxS_S_PiS_S_ii,@function
        .size           _Z9play_gamePxS_S_PiS_S_ii,(.L_x_112 - _Z9play_gamePxS_S_PiS_S_ii)
        .other          _Z9play_gamePxS_S_PiS_S_ii,@"STO_CUDA_ENTRY STV_DEFAULT"
_Z9play_gamePxS_S_PiS_S_ii:
.text._Z9play_gamePxS_S_PiS_S_ii:
[----:B------:R-:W-:Y:S01]  /*0000*/  LDC R1, c[0x0][0x37c] ;  /* 0x0000df00ff017b82 */ /* 0x000fe20000000800 */
[----:B------:R-:W0:Y:S07]  /*0010*/  S2R R7, SR_CTAID.X ;  /* 0x0000000000077919 */ /* 0x000e2e0000002500 */
[----:B------:R-:W1:Y:S01]  /*0020*/  LDC.64 R8, c[0x0][0x3b0] ;  /* 0x0000ec00ff087b82 */ /* 0x000e620000000a00 */
[----:B------:R-:W2:Y:S01]  /*0030*/  LDCU.64 UR4, c[0x0][0x358] ;  /* 0x00006b00ff0477ac */ /* 0x000ea20008000a00 */
[----:B------:R-:W-:Y:S01]  /*0040*/  IMAD.MOV.U32 R5, RZ, RZ, RZ ;  /* 0x000000ffff057224 */ /* 0x000fe200078e00ff */
[----:B------:R-:W3:Y:S01]  /*0050*/  S2R R4, SR_TID.X ;  /* 0x0000000000047919 */ /* 0x000ee20000002100 */
[----:B-1----:R-:W-:-:S02]  /*0060*/  SHF.R.S32.HI R3, RZ, 0x1f, R9 ;  /* 0x0000001fff037819 */ /* 0x002fc40000011409 */
[----:B0-----:R-:W-:-:S04]  /*0070*/  IADD3 R2, P0, PT, R7, R8, RZ ;  /* 0x0000000807027210 */ /* 0x001fc80007f1e0ff */
[----:B------:R-:W-:-:S04]  /*0080*/  LEA.HI.X.SX32 R11, R8, RZ, 0x1, P0 ;  /* 0x000000ff080b7211 */ /* 0x000fc800000f0eff */
[----:B------:R-:W-:-:S04]  /*0090*/  LOP3.LUT R0, R11, R3, RZ, 0xfc, !PT ;  /* 0x000000030b007212 */ /* 0x000fc800078efcff */
[----:B------:R-:W-:-:S13]  /*00a0*/  ISETP.NE.U32.AND P0, PT, R0, RZ, PT ;  /* 0x000000ff0000720c */ /* 0x000fda0003f05070 */
[----:B--23--:R-:W-:Y:S05]  /*00b0*/  @P0 BRA `(.L_x_87) ;  /* 0x00000000004c0947 */ /* 0x00cfea0003800000 */
[----:B------:R-:W0:Y:S01]  /*00c0*/  I2F.U32.RP R0, R9 ;  /* 0x0000000900007306 */ /* 0x000e220000209000 */
[----:B------:R-:W-:-:S07]  /*00d0*/  ISETP.NE.U32.AND P1, PT, R9, RZ, PT ;  /* 0x000000ff0900720c */ /* 0x000fce0003f25070 */
[----:B0-----:R-:W0:Y:S02]  /*00e0*/  MUFU.RCP R0, R0 ;  /* 0x0000000000007308 */ /* 0x001e240000001000 */
[----:B0-----:R-:W-:-:S06]  /*00f0*/  VIADD R10, R0, 0xffffffe ;  /* 0x0ffffffe000a7836 */ /* 0x001fcc0000000000 */
[----:B------:R0:W1:Y:S02]  /*0100*/  F2I.FTZ.U32.TRUNC.NTZ R11, R10 ;  /* 0x0000000a000b7305 */ /* 0x000064000021f000 */
[----:B0-----:R-:W-:Y:S02]  /*0110*/  IMAD.MOV.U32 R10, RZ, RZ, RZ ;  /* 0x000000ffff0a7224 */ /* 0x001fe400078e00ff */
[----:B-1----:R-:W-:-:S04]  /*0120*/  IMAD.MOV R6, RZ, RZ, -R11 ;  /* 0x000000ffff067224 */ /* 0x002fc800078e0a0b */
[----:B------:R-:W-:-:S04]  /*0130*/  IMAD R13, R6, R9, RZ ;  /* 0x00000009060d7224 */ /* 0x000fc800078e02ff */
[----:B------:R-:W-:-:S06]  /*0140*/  IMAD.HI.U32 R11, R11, R13, R10 ;  /* 0x0000000d0b0b7227 */ /* 0x000fcc00078e000a */
[----:B------:R-:W-:-:S04]  /*0150*/  IMAD.HI.U32 R11, R11, R2, RZ ;  /* 0x000000020b0b7227 */ /* 0x000fc800078e00ff */
[----:B------:R-:W-:-:S04]  /*0160*/  IMAD.MOV R11, RZ, RZ, -R11 ;  /* 0x000000ffff0b7224 */ /* 0x000fc800078e0a0b */
[----:B------:R-:W-:-:S05]  /*0170*/  IMAD R8, R9, R11, R2 ;  /* 0x0000000b09087224 */ /* 0x000fca00078e0202 */
[----:B------:R-:W-:-:S13]  /*0180*/  ISETP.GE.U32.AND P0, PT, R8, R9, PT ;  /* 0x000000090800720c */ /* 0x000fda0003f06070 */
[----:B------:R-:W-:-:S05]  /*0190*/  @P0 IMAD.IADD R8, R8, 0x1, -R9 ;  /* 0x0000000108080824 */ /* 0x000fca00078e0a09 */
[----:B------:R-:W-:-:S13]  /*01a0*/  ISETP.GE.U32.AND P0, PT, R8, R9, PT ;  /* 0x000000090800720c */ /* 0x000fda0003f06070 */
[----:B------:R-:W-:Y:S01]  /*01b0*/  @P0 IMAD.IADD R8, R8, 0x1, -R9 ;  /* 0x0000000108080824 */ /* 0x000fe200078e0a09 */
[----:B------:R-:W-:Y:S01]  /*01c0*/  @!P1 LOP3.LUT R8, RZ, R9, RZ, 0x33, !PT ;  /* 0x00000009ff089212 */ /* 0x000fe200078e33ff */
[----:B------:R-:W-:Y:S01]  /*01d0*/  IMAD.MOV.U32 R9, RZ, RZ, RZ ;  /* 0x000000ffff097224 */ /* 0x000fe200078e00ff */
[----:B------:R-:W-:Y:S06]  /*01e0*/  BRA `(.L_x_88) ;  /* 0x0000000000107947 */ /* 0x000fec0003800000 */
.L_x_87:
[----:B------:R-:W-:-:S07]  /*01f0*/  MOV R6, 0x210 ;  /* 0x0000021000067802 */ /* 0x000fce0000000f00 */
[----:B------:R-:W-:Y:S05]  /*0200*/  CALL.REL.NOINC `($__internal_0_$__cuda_sm20_rem_s64) ;  /* 0x0000000800187944 */ /* 0x000fea0003c00000 */
[----:B------:R-:W-:Y:S02]  /*0210*/  IMAD.MOV.U32 R8, RZ, RZ, R0 ;  /* 0x000000ffff087224 */ /* 0x000fe400078e0000 */
[----:B------:R-:W-:-:S07]  /*0220*/  IMAD.MOV.U32 R9, RZ, RZ, R11 ;  /* 0x000000ffff097224 */ /* 0x000fce00078e000b */
.L_x_88:
[----:B------:R-:W0:Y:S01]  /*0230*/  LDCU.128 UR8, c[0x0][0x380] ;  /* 0x00007000ff0877ac */ /* 0x000e220008000c00 */
[----:B------:R-:W-:Y:S01]  /*0240*/  IMAD.SHL.U32 R22, R7, 0x8, RZ ;  /* 0x0000000807167824 */ /* 0x000fe200078e00ff */
[----:B------:R-:W-:Y:S01]  /*0250*/  SHF.R.U32.HI R6, RZ, 0x1d, R7 ;  /* 0x0000001dff067819 */ /* 0x000fe20000011607 */
[----:B------:R-:W-:Y:S01]  /*0260*/  IMAD.SHL.U32 R0, R4, 0x8, RZ ;  /* 0x0000000804007824 */ /* 0x000fe200078e00ff */
[----:B------:R-:W-:Y:S01]  /*0270*/  SHF.R.U32.HI R2, RZ, 0x1d, R4 ;  /* 0x0000001dff027819 */ /* 0x000fe20000011604 */
[C---:B------:R-:W-:Y:S01]  /*0280*/  IMAD.SHL.U32 R14, R8.reuse, 0x8, RZ ;  /* 0x00000008080e7824 */ /* 0x040fe200078e00ff */
[----:B------:R-:W-:Y:S02]  /*0290*/  SHF.L.U64.HI R15, R8, 0x3, R9 ;  /* 0x00000003080f7819 */ /* 0x000fe40000010209 */
[----:B0-----:R-:W-:Y:S02]  /*02a0*/  IADD3 R20, P0, PT, R22, UR10, RZ ;  /* 0x0000000a16147c10 */ /* 0x001fe4000ff1e0ff */
[----:B------:R-:W-:-:S02]  /*02b0*/  IADD3 R10, P1, PT, R0, UR10, RZ ;  /* 0x0000000a000a7c10 */ /* 0x000fc4000ff3e0ff */
[----:B------:R-:W-:Y:S02]  /*02c0*/  IADD3.X R21, PT, PT, R6, UR11, RZ, P0, !PT ;  /* 0x0000000b06157c10 */ /* 0x000fe400087fe4ff */
[----:B------:R-:W-:Y:S02]  /*02d0*/  IADD3.X R11, PT, PT, R2, UR11, RZ, P1, !PT ;  /* 0x0000000b020b7c10 */ /* 0x000fe40008ffe4ff */
[C---:B------:R-:W-:Y:S01]  /*02e0*/  IADD3 R12, P0, PT, R14.reuse, UR8, RZ ;  /* 0x000000080e0c7c10 */ /* 0x040fe2000ff1e0ff */
[----:B------:R0:W5:Y:S01]  /*02f0*/  LDG.E.64 R8, desc[UR4][R20.64] ;  /* 0x0000000414087981 */ /* 0x000162000c1e1b00 */
[----:B------:R-:W-:Y:S02]  /*0300*/  IADD3 R14, P1, PT, R14, UR10, RZ ;  /* 0x0000000a0e0e7c10 */ /* 0x000fe4000ff3e0ff */
[C---:B------:R-:W-:Y:S01]  /*0310*/  IADD3.X R13, PT, PT, R15.reuse, UR9, RZ, P0, !PT ;  /* 0x000000090f0d7c10 */ /* 0x040fe200087fe4ff */
[----:B------:R-:W5:Y:S01]  /*0320*/  LDG.E.64 R10, desc[UR4][R10.64] ;  /* 0x000000040a0a7981 */ /* 0x000f62000c1e1b00 */
[----:B------:R-:W-:-:S02]  /*0330*/  IADD3.X R15, PT, PT, R15, UR11, RZ, P1, !PT ;  /* 0x0000000b0f0f7c10 */ /* 0x000fc40008ffe4ff */
[----:B------:R-:W-:Y:S02]  /*0340*/  IADD3 R18, P1, PT, R0, UR8, RZ ;  /* 0x0000000800127c10 */ /* 0x000fe4000ff3e0ff */
[----:B------:R-:W-:Y:S01]  /*0350*/  IADD3 R16, P0, PT, R22, UR8, RZ ;  /* 0x0000000816107c10 */ /* 0x000fe2000ff1e0ff */
[----:B------:R-:W5:Y:S01]  /*0360*/  LDG.E.64 R12, desc[UR4][R12.64] ;  /* 0x000000040c0c7981 */ /* 0x000f62000c1e1b00 */
[----:B------:R-:W-:Y:S02]  /*0370*/  IADD3.X R19, PT, PT, R2, UR9, RZ, P1, !PT ;  /* 0x0000000902137c10 */ /* 0x000fe40008ffe4ff */
[----:B------:R-:W-:Y:S01]  /*0380*/  ISETP.NE.AND P1, PT, R4, RZ, PT ;  /* 0x000000ff0400720c */ /* 0x000fe20003f25270 */
[----:B------:R-:W5:Y:S01]  /*0390*/  LDG.E.64 R14, desc[UR4][R14.64] ;  /* 0x000000040e0e7981 */ /* 0x000f62000c1e1b00 */
[----:B------:R-:W-:Y:S01]  /*03a0*/  IADD3.X R17, PT, PT, R6, UR9, RZ, P0, !PT ;  /* 0x0000000906117c10 */ /* 0x000fe200087fe4ff */
[----:B------:R-:W0:Y:S01]  /*03b0*/  LDCU.128 UR8, c[0x0][0x3a0] ;  /* 0x00007400ff0877ac */ /* 0x000e220008000c00 */
[----:B------:R-:W-:Y:S01]  /*03c0*/  ISETP.NE.AND P2, PT, R4, R7, PT ;  /* 0x000000070400720c */ /* 0x000fe20003f45270 */
[----:B------:R-:W5:Y:S01]  /*03d0*/  LDG.E.64 R18, desc[UR4][R18.64] ;  /* 0x0000000412127981 */ /* 0x000f62000c1e1b00 */
[----:B------:R-:W-:Y:S03]  /*03e0*/  BSSY.RECONVERGENT B0, `(.L_x_89) ;  /* 0x0000018000007945 */ /* 0x000fe60003800200 */
[----:B------:R-:W5:Y:S04]  /*03f0*/  LDG.E.64 R16, desc[UR4][R16.64] ;  /* 0x0000000410107981 */ /* 0x000f68000c1e1b00 */
[----:B------:R-:W1:Y:S01]  /*0400*/  @!P1 LDC R2, c[0x0][0x3b4] ;  /* 0x0000ed00ff029b82 */ /* 0x000e620000000800 */
[----:B------:R-:W-:-:S02]  /*0410*/  @!P1 IMAD.MOV.U32 R24, RZ, RZ, -0x589c0000 ;  /* 0xa7640000ff189424 */ /* 0x000fc400078e00ff */
[----:B------:R-:W-:Y:S01]  /*0420*/  @!P1 IMAD.MOV.U32 R25, RZ, RZ, 0xde0b6b3 ;  /* 0x0de0b6b3ff199424 */ /* 0x000fe200078e00ff */
[C---:B0-----:R-:W-:Y:S02]  /*0430*/  IADD3 R20, P0, PT, R22.reuse, UR10, RZ ;  /* 0x0000000a16147c10 */ /* 0x041fe4000ff1e0ff */
[----:B------:R-:W-:Y:S02]  /*0440*/  IADD3 R22, P3, PT, R22, UR8, RZ ;  /* 0x0000000816167c10 */ /* 0x000fe4000ff7e0ff */
[C---:B------:R-:W-:Y:S02]  /*0450*/  IADD3.X R21, PT, PT, R6.reuse, UR11, RZ, P0, !PT ;  /* 0x0000000b06157c10 */ /* 0x040fe400087fe4ff */
[----:B------:R-:W-:-:S03]  /*0460*/  IADD3.X R23, PT, PT, R6, UR9, RZ, P3, !PT ;  /* 0x0000000906177c10 */ /* 0x000fc60009ffe4ff */
[----:B------:R0:W-:Y:S01]  /*0470*/  @!P1 STG.E.64 desc[UR4][R20.64], R24 ;  /* 0x0000001814009986 */ /* 0x0001e2000c101b04 */
[----:B------:R-:W-:-:S03]  /*0480*/  PLOP3.LUT P0, PT, PT, PT, PT, 0x8, 0x80 ;  /* 0x000000000080781c */ /* 0x000fc60003f0e170 */
[----:B-1----:R0:W-:Y:S01]  /*0490*/  @!P1 STG.E.64 desc[UR4][R22.64], R2 ;  /* 0x0000000216009986 */ /* 0x0021e2000c101b04 */
[----:B------:R-:W-:Y:S06]  /*04a0*/  BAR.SYNC.DEFER_BLOCKING 0x0 ;  /* 0x0000000000007b1d */ /* 0x000fec0000010000 */
[----:B------:R-:W-:Y:S05]  /*04b0*/  @!P2 BRA `(.L_x_90) ;  /* 0x000000000028a947 */ /* 0x000fea0003800000 */
[----:B0-----:R-:W0:Y:S02]  /*04c0*/  LDC.64 R24, c[0x0][0x398] ;  /* 0x0000e600ff187b82 */ /* 0x001e240000000a00 */
[----:B0-----:R-:W-:-:S04]  /*04d0*/  LEA R2, P1, R7, R24, 0x2 ;  /* 0x0000001807027211 */ /* 0x001fc800078210ff */
[----:B------:R-:W-:-:S05]  /*04e0*/  LEA.HI.X R3, R7, R25, RZ, 0x2, P1 ;  /* 0x0000001907037211 */ /* 0x000fca00008f14ff */
[----:B------:R-:W2:Y:S02]  /*04f0*/  LDG.E R2, desc[UR4][R2.64] ;  /* 0x0000000402027981 */ /* 0x000ea4000c1e1900 */
[----:B--2---:R-:W-:-:S13]  /*0500*/  ISETP.GE.AND P1, PT, R2, 0x1, PT ;  /* 0x000000010200780c */ /* 0x004fda0003f26270 */
[----:B------:R-:W-:Y:S05]  /*0510*/  @!P1 BRA `(.L_x_90) ;  /* 0x0000000000109947 */ /* 0x000fea0003800000 */
[----:B------:R-:W-:-:S04]  /*0520*/  LEA R2, P0, R4, R24, 0x2 ;  /* 0x0000001804027211 */ /* 0x000fc800078010ff */
[----:B------:R-:W-:-:S05]  /*0530*/  LEA.HI.X R3, R4, R25, RZ, 0x2, P0 ;  /* 0x0000001904037211 */ /* 0x000fca00000f14ff */
[----:B------:R-:W2:Y:S02]  /*0540*/  LDG.E R2, desc[UR4][R2.64] ;  /* 0x0000000402027981 */ /* 0x000ea4000c1e1900 */
[----:B--2---:R-:W-:-:S13]  /*0550*/  ISETP.GT.AND P0, PT, R2, RZ, PT ;  /* 0x000000ff0200720c */ /* 0x004fda0003f04270 */
.L_x_90:
[----:B------:R-:W-:Y:S05]  /*0560*/  BSYNC.RECONVERGENT B0 ;  /* 0x0000000000007941 */ /* 0x000fea0003800200 */
.L_x_89:
[-C--:B-----5:R-:W-:Y:S01]  /*0570*/  IADD3 R7, P1, PT, -R8, R10.reuse, RZ ;  /* 0x0000000a08077210 */ /* 0x0a0fe20007f3e1ff */
[----:B------:R-:W-:Y:S01]  /*0580*/  BSSY.RECONVERGENT B0, `(.L_x_91) ;  /* 0x0000042000007945 */ /* 0x000fe20003800200 */
[----:B------:R-:W-:-:S03]  /*0590*/  IADD3 R27, P2, PT, R14, -R10, RZ ;  /* 0x8000000a0e1b7210 */ /* 0x000fc60007f5e0ff */
[----:B0-----:R-:W-:-:S04]  /*05a0*/  IMAD.X R3, R11, 0x1, ~R9, P1 ;  /* 0x000000010b037824 */ /* 0x001fc800008e0e09 */
[-C--:B------:R-:W-:Y:S02]  /*05b0*/  IMAD R0, R3, R12.reuse, RZ ;  /* 0x0000000c03007224 */ /* 0x080fe400078e02ff */
[----:B------:R-:W-:-:S04]  /*05c0*/  IMAD.WIDE.U32 R2, R7, R12, RZ ;  /* 0x0000000c07027225 */ /* 0x000fc800078e00ff */
[----:B------:R-:W-:Y:S01]  /*05d0*/  IMAD R25, R13, R7, R0 ;  /* 0x000000070d197224 */ /* 0x000fe200078e0200 */
[----:B------:R-:W-:-:S03]  /*05e0*/  IADD3 R7, P1, PT, -R8, R14, RZ ;  /* 0x0000000e08077210 */ /* 0x000fc60007f3e1ff */
[----:B------:R-:W-:Y:S02]  /*05f0*/  IMAD.IADD R3, R3, 0x1, R25 ;  /* 0x0000000103037824 */ /* 0x000fe400078e0219 */
[C---:B------:R-:W-:Y:S02]  /*0600*/  IMAD.X R29, R15.reuse, 0x1, ~R9, P1 ;  /* 0x000000010f1d7824 */ /* 0x040fe400008e0e09 */
[----:B------:R-:W-:Y:S02]  /*0610*/  IMAD.X R25, R15, 0x1, ~R11, P2 ;  /* 0x000000010f197824 */ /* 0x000fe400010e0e0b */
[----:B------:R-:W-:Y:S02]  /*0620*/  IMAD R29, R29, R18, RZ ;  /* 0x000000121d1d7224 */ /* 0x000fe400078e02ff */
[----:B------:R-:W-:Y:S02]  /*0630*/  IMAD R25, R25, R16, RZ ;  /* 0x0000001019197224 */ /* 0x000fe400078e02ff */
[----:B------:R-:W-:-:S02]  /*0640*/  IMAD R29, R19, R7, R29 ;  /* 0x00000007131d7224 */ /* 0x000fc400078e021d */
[-C--:B------:R-:W-:Y:S02]  /*0650*/  IMAD R25, R17, R27.reuse, R25 ;  /* 0x0000001b11197224 */ /* 0x080fe400078e0219 */
[----:B------:R-:W-:-:S04]  /*0660*/  IMAD.WIDE.U32 R2, R16, R27, R2 ;  /* 0x0000001b10027225 */ /* 0x000fc800078e0002 */
[----:B------:R-:W-:-:S04]  /*0670*/  IMAD.WIDE.U32 R6, R7, R18, RZ ;  /* 0x0000001207067225 */ /* 0x000fc800078e00ff */
[----:B------:R-:W-:Y:S01]  /*0680*/  IMAD.IADD R0, R7, 0x1, R29 ;  /* 0x0000000107007824 */ /* 0x000fe200078e021d */
[----:B------:R-:W-:Y:S01]  /*0690*/  ISETP.NE.U32.AND P1, PT, R2, R6, PT ;  /* 0x000000060200720c */ /* 0x000fe20003f25070 */
[----:B------:R-:W-:Y:S02]  /*06a0*/  IMAD.IADD R25, R3, 0x1, R25 ;  /* 0x0000000103197824 */ /* 0x000fe400078e0219 */
[----:B------:R-:W-:Y:S02]  /*06b0*/  IMAD.MOV.U32 R2, RZ, RZ, -0x589c0000 ;  /* 0xa7640000ff027424 */ /* 0x000fe400078e00ff */
[----:B------:R-:W-:Y:S01]  /*06c0*/  IMAD.MOV.U32 R3, RZ, RZ, 0xde0b6b3 ;  /* 0x0de0b6b3ff037424 */ /* 0x000fe200078e00ff */
[----:B------:R-:W-:-:S13]  /*06d0*/  ISETP.NE.OR.EX P0, PT, R25, R0, !P0, P1 ;  /* 0x000000001900720c */ /* 0x000fda0004705710 */
[----:B------:R-:W-:Y:S05]  /*06e0*/  @P0 BRA `(.L_x_92) ;  /* 0x0000000000ac0947 */ /* 0x000fea0003800000 */
[----:B------:R-:W-:Y:S02]  /*06f0*/  ISETP.GT.U32.AND P0, PT, R12, R18, PT ;  /* 0x000000120c00720c */ /* 0x000fe40003f04070 */
[----:B------:R-:W-:Y:S02]  /*0700*/  ISETP.GT.U32.AND P2, PT, R14, R10, PT ;  /* 0x0000000a0e00720c */ /* 0x000fe40003f44070 */
[----:B------:R-:W-:Y:S02]  /*0710*/  ISETP.GT.AND.EX P0, PT, R13, R19, PT, P0 ;  /* 0x000000130d00720c */ /* 0x000fe40003f04300 */
[----:B------:R-:W-:Y:S02]  /*0720*/  ISETP.GT.AND.EX P2, PT, R15, R11, PT, P2 ;  /* 0x0000000b0f00720c */ /* 0x000fe40003f44320 */
[----:B------:R-:W-:Y:S02]  /*0730*/  SEL R25, R12, R18, P0 ;  /* 0x000000120c197207 */ /* 0x000fe40000000000 */
[----:B------:R-:W-:-:S02]  /*0740*/  SEL R7, R14, R10, P2 ;  /* 0x0000000a0e077207 */ /* 0x000fc40001000000 */
[----:B------:R-:W-:Y:S02]  /*0750*/  SEL R27, R13, R19, P0 ;  /* 0x000000130d1b7207 */ /* 0x000fe40000000000 */
[----:B------:R-:W-:Y:S02]  /*0760*/  ISETP.GT.U32.AND P1, PT, R25, R16, PT ;  /* 0x000000101900720c */ /* 0x000fe40003f24070 */
[----:B------:R-:W-:Y:S02]  /*0770*/  ISETP.GT.U32.AND P0, PT, R7, R8, PT ;  /* 0x000000080700720c */ /* 0x000fe40003f04070 */
[----:B------:R-:W-:Y:S02]  /*0780*/  SEL R7, R15, R11, P2 ;  /* 0x0000000b0f077207 */ /* 0x000fe40001000000 */
[----:B------:R-:W-:Y:S02]  /*0790*/  ISETP.GT.AND.EX P1, PT, R27, R17, PT, P1 ;  /* 0x000000111b00720c */ /* 0x000fe40003f24310 */
[----:B------:R-:W-:-:S11]  /*07a0*/  ISETP.GT.AND.EX P2, PT, R7, R9, PT, P0 ;  /* 0x000000090700720c */ /* 0x000fd60003f44300 */
[----:B------:R-:W-:Y:S02]  /*07b0*/  @P1 ISETP.LT.U32.AND P0, PT, R12, R18, PT ;  /* 0x000000120c00120c */ /* 0x000fe40003f01070 */
[----:B------:R-:W-:Y:S02]  /*07c0*/  @P2 ISETP.LT.U32.AND P3, PT, R14, R10, PT ;  /* 0x0000000a0e00220c */ /* 0x000fe40003f61070 */
[----:B------:R-:W-:Y:S02]  /*07d0*/  @P1 ISETP.LT.AND.EX P0, PT, R13, R19, PT, P0 ;  /* 0x000000130d00120c */ /* 0x000fe40003f01300 */
[----:B------:R-:W-:Y:S02]  /*07e0*/  @P2 ISETP.LT.AND.EX P3, PT, R15, R11, PT, P3 ;  /* 0x0000000b0f00220c */ /* 0x000fe40003f61330 */
[----:B------:R-:W-:Y:S02]  /*07f0*/  @P1 SEL R25, R12, R18, P0 ;  /* 0x000000120c191207 */ /* 0x000fe40000000000 */
[----:B------:R-:W-:-:S02]  /*0800*/  @P2 SEL R7, R14, R10, P3 ;  /* 0x0000000a0e072207 */ /* 0x000fc40001800000 */
[----:B------:R-:W-:Y:S02]  /*0810*/  @P1 SEL R13, R13, R19, P0 ;  /* 0x000000130d0d1207 */ /* 0x000fe40000000000 */
[----:B------:R-:W-:Y:S02]  /*0820*/  @P1 ISETP.GE.U32.AND P4, PT, R25, R16, PT ;  /* 0x000000101900120c */ /* 0x000fe40003f86070 */
[----:B------:R-:W-:Y:S02]  /*0830*/  @P2 SEL R15, R15, R11, P3 ;  /* 0x0000000b0f0f2207 */ /* 0x000fe40001800000 */
[----:B------:R-:W-:Y:S02]  /*0840*/  @P2 ISETP.GE.U32.AND P3, PT, R7, R8, PT ;  /* 0x000000080700220c */ /* 0x000fe40003f66070 */
[----:B------:R-:W-:Y:S02]  /*0850*/  PLOP3.LUT P0, PT, PT, PT, PT, 0x80, 0x8 ;  /* 0x000000000008781c */ /* 0x000fe40003f0f070 */
[----:B------:R-:W-:-:S02]  /*0860*/  @P1 ISETP.GE.AND.EX P0, PT, R13, R17, PT, P4 ;  /* 0x000000110d00120c */ /* 0x000fc40003f06340 */
[----:B------:R-:W-:Y:S02]  /*0870*/  PLOP3.LUT P1, PT, PT, PT, PT, 0x80, 0x8 ;  /* 0x000000000008781c */ /* 0x000fe40003f2f070 */
[----:B------:R-:W-:-:S04]  /*0880*/  @P2 ISETP.GE.AND.EX P1, PT, R15, R9, PT, P3 ;  /* 0x000000090f00220c */ /* 0x000fc80003f26330 */
[----:B------:R-:W-:-:S13]  /*0890*/  PLOP3.LUT P0, PT, P0, P1, PT, 0x80, 0x8 ;  /* 0x000000000008781c */ /* 0x000fda0000703070 */
[----:B------:R-:W-:Y:S05]  /*08a0*/  @!P0 BRA `(.L_x_92) ;  /* 0x00000000003c8947 */ /* 0x000fea0003800000 */
[----:B------:R-:W-:-:S05]  /*08b0*/  IADD3 R0, P0, PT, R16, -R18, RZ ;  /* 0x8000001210007210 */ /* 0x000fca0007f1e0ff */
[----:B------:R-:W-:Y:S01]  /*08c0*/  IMAD.X R17, R17, 0x1, ~R19, P0 ;  /* 0x0000000111117824 */ /* 0x000fe200000e0e13 */
[----:B------:R-:W-:Y:S01]  /*08d0*/  IADD3 R7, P0, PT, R8, -R10, RZ ;  /* 0x8000000a08077210 */ /* 0x000fe20007f1e0ff */
[----:B------:R-:W-:-:S04]  /*08e0*/  IMAD.WIDE.U32 R2, R0, R0, RZ ;  /* 0x0000000000027225 */ /* 0x000fc800078e00ff */
[----:B------:R-:W-:Y:S02]  /*08f0*/  IMAD R6, R17, R0, RZ ;  /* 0x0000000011067224 */ /* 0x000fe400078e02ff */
[----:B------:R-:W-:Y:S02]  /*0900*/  IMAD.X R8, R9, 0x1, ~R11, P0 ;  /* 0x0000000109087824 */ /* 0x000fe400000e0e0b */
[----:B------:R-:W-:Y:S02]  /*0910*/  IMAD R17, R0, R17, R6 ;  /* 0x0000001100117224 */ /* 0x000fe400078e0206 */
[----:B------:R-:W-:Y:S02]  /*0920*/  IMAD R0, R8, R7, RZ ;  /* 0x0000000708007224 */ /* 0x000fe400078e02ff */
[----:B------:R-:W-:Y:S02]  /*0930*/  IMAD.IADD R3, R3, 0x1, R17 ;  /* 0x0000000103037824 */ /* 0x000fe400078e0211 */
[----:B------:R-:W-:-:S02]  /*0940*/  IMAD R9, R7, R8, R0 ;  /* 0x0000000807097224 */ /* 0x000fc400078e0200 */
[----:B------:R-:W-:-:S04]  /*0950*/  IMAD.WIDE.U32 R2, R7, R7, R2 ;  /* 0x0000000707027225 */ /* 0x000fc800078e0002 */
[----:B------:R-:W-:Y:S02]  /*0960*/  IMAD.IADD R3, R3, 0x1, R9 ;  /* 0x0000000103037824 */ /* 0x000fe400078e0209 */
[----:B------:R-:W-:Y:S02]  /*0970*/  IMAD.MOV.U32 R6, RZ, RZ, R2 ;  /* 0x000000ffff067224 */ /* 0x000fe400078e0002 */
[----:B------:R-:W-:-:S05]  /*0980*/  IMAD.MOV.U32 R7, RZ, RZ, R3 ;  /* 0x000000ffff077224 */ /* 0x000fca00078e0003 */
[----:B------:R0:W-:Y:S02]  /*0990*/  REDG.E.MIN.S64.STRONG.GPU desc[UR4][R20.64], R6 ;  /* 0x000000061400798e */ /* 0x0001e4000c92e704 */
.L_x_92:
[----:B------:R-:W-:Y:S05]  /*09a0*/  BSYNC.RECONVERGENT B0 ;  /* 0x0000000000007941 */ /* 0x000fea0003800200 */
.L_x_91:
[----:B0-----:R-:W0:Y:S01]  /*09b0*/  I2F.F64.S64 R6, R2 ;  /* 0x0000000200067312 */ /* 0x001e220000301c00 */
[----:B------:R-:W-:Y:S06]  /*09c0*/  BAR.SYNC.DEFER_BLOCKING 0x0 ;  /* 0x0000000000007b1d */ /* 0x000fec0000010000 */
[----:B------:R-:W-:Y:S01]  /*09d0*/  UMOV UR6, 0x674ec800 ;  /* 0x674ec80000067882 */ /* 0x000fe20000000000 */
[----:B------:R-:W-:Y:S02]  /*09e0*/  UMOV UR7, 0x43abc16d ;  /* 0x43abc16d00077882 */ /* 0x000fe40000000000 */
[----:B0-----:R-:W-:-:S14]  /*09f0*/  DSETP.NEU.AND P0, PT, R6, UR6, PT ;  /* 0x0000000606007e2a */ /* 0x001fdc000bf0d000 */
[----:B------:R-:W-:Y:S05]  /*0a00*/  @!P0 EXIT ;  /* 0x000000000000894d */ /* 0x000fea0003800000 */
[----:B------:R-:W2:Y:S02]  /*0a10*/  LDG.E.64 R20, desc[UR4][R20.64] ;  /* 0x0000000414147981 */ /* 0x000ea4000c1e1b00 */
[----:B--2---:R-:W-:-:S04]  /*0a20*/  ISETP.NE.U32.AND P0, PT, R2, R20, PT ;  /* 0x000000140200720c */ /* 0x004fc80003f05070 */
[----:B------:R-:W-:-:S13]  /*0a30*/  ISETP.NE.AND.EX P0, PT, R3, R21, PT, P0 ;  /* 0x000000150300720c */ /* 0x000fda0003f05300 */
[----:B------:R-:W-:Y:S05]  /*0a40*/  @P0 EXIT ;  /* 0x000000000000094d */ /* 0x000fea0003800000 */
[----:B------:R-:W-:Y:S01]  /*0a50*/  STG.E.64 desc[UR4][R22.64], R4 ;  /* 0x0000000416007986 */ /* 0x000fe2000c101b04 */
[----:B------:R-:W-:Y:S05]  /*0a60*/  EXIT ;  /* 0x000000000000794d */ /* 0x000fea0003800000 */
        .weak           $__internal_0_$__cuda_sm20_rem_s64
        .type           $__internal_0_$__cuda_sm20_rem_s64,@function
        .size           $__internal_0_$__cuda_sm20_rem_s64,(.L_x_112 - $__internal_0_$__cuda_sm20_rem_s64)
$__internal_0_$__cuda_sm20_rem_s64:
[----:B------:R-:W0:Y:S01]  /*0a70*/  LDC R0, c[0x0][0x3b4] ;  /* 0x0000ed00ff007b82 */ /* 0x000e220000000800 */
[----:B------:R-:W-:Y:S02]  /*0a80*/  ISETP.GE.AND P0, PT, R3, RZ, PT ;  /* 0x000000ff0300720c */ /* 0x000fe40003f06270 */
[----:B0-----:R-:W-:-:S04]  /*0a90*/  IADD3 R9, P1, PT, RZ, -R0, RZ ;  /* 0x80000000ff097210 */ /* 0x001fc80007f3e0ff */
[----:B------:R-:W-:Y:S01]  /*0aa0*/  SEL R8, R9, R0, !P0 ;  /* 0x0000000009087207 */ /* 0x000fe20004000000 */
[----:B------:R-:W-:-:S05]  /*0ab0*/  IMAD.X R13, RZ, RZ, ~R3, P1 ;  /* 0x000000ffff0d7224 */ /* 0x000fca00008e0e03 */
[----:B------:R-:W-:-:S04]  /*0ac0*/  SEL R9, R13, R3, !P0 ;  /* 0x000000030d097207 */ /* 0x000fc80004000000 */
[----:B------:R-:W0:Y:S08]  /*0ad0*/  I2F.U64.RP R10, R8 ;  /* 0x00000008000a7312 */ /* 0x000e300000309000 */
[----:B0-----:R-:W0:Y:S02]  /*0ae0*/  MUFU.RCP R10, R10 ;  /* 0x0000000a000a7308 */ /* 0x001e240000001000 */
[----:B0-----:R-:W-:-:S06]  /*0af0*/  VIADD R12, R10, 0x1ffffffe ;  /* 0x1ffffffe0a0c7836 */ /* 0x001fcc0000000000 */
[----:B------:R-:W0:Y:S02]  /*0b00*/  F2I.U64.TRUNC R12, R12 ;  /* 0x0000000c000c7311 */ /* 0x000e24000020d800 */
[----:B0-----:R-:W-:-:S04]  /*0b10*/  IMAD.WIDE.U32 R14, R12, R8, RZ ;  /* 0x000000080c0e7225 */ /* 0x001fc800078e00ff */
[----:B------:R-:W-:Y:S01]  /*0b20*/  IMAD R15, R12, R9, R15 ;  /* 0x000000090c0f7224 */ /* 0x000fe200078e020f */
[----:B------:R-:W-:-:S03]  /*0b30*/  IADD3 R17, P0, PT, RZ, -R14, RZ ;  /* 0x8000000eff117210 */ /* 0x000fc60007f1e0ff */
[----:B------:R-:W-:Y:S02]  /*0b40*/  IMAD R15, R13, R8, R15 ;  /* 0x000000080d0f7224 */ /* 0x000fe400078e020f */
[----:B------:R-:W-:-:S04]  /*0b50*/  IMAD.HI.U32 R14, R12, R17, RZ ;  /* 0x000000110c0e7227 */ /* 0x000fc800078e00ff */
[----:B------:R-:W-:Y:S02]  /*0b60*/  IMAD.X R19, RZ, RZ, ~R15, P0 ;  /* 0x000000ffff137224 */ /* 0x000fe400000e0e0f */
[----:B------:R-:W-:Y:S02]  /*0b70*/  IMAD.MOV.U32 R15, RZ, RZ, R12 ;  /* 0x000000ffff0f7224 */ /* 0x000fe400078e000c */
[-C--:B------:R-:W-:Y:S02]  /*0b80*/  IMAD R21, R13, R19.reuse, RZ ;  /* 0x000000130d157224 */ /* 0x080fe400078e02ff */
[----:B------:R-:W-:-:S04]  /*0b90*/  IMAD.WIDE.U32 R14, P0, R12, R19, R14 ;  /* 0x000000130c0e7225 */ /* 0x000fc8000780000e */
[----:B------:R-:W-:-:S04]  /*0ba0*/  IMAD.HI.U32 R19, R13, R19, RZ ;  /* 0x000000130d137227 */ /* 0x000fc800078e00ff */
[----:B------:R-:W-:-:S04]  /*0bb0*/  IMAD.HI.U32 R14, P1, R13, R17, R14 ;  /* 0x000000110d0e7227 */ /* 0x000fc8000782000e */
[----:B------:R-:W-:Y:S01]  /*0bc0*/  IMAD.X R10, R19, 0x1, R13, P0 ;  /* 0x00000001130a7824 */ /* 0x000fe200000e060d */
[----:B------:R-:W-:-:S04]  /*0bd0*/  IADD3 R15, P2, PT, R21, R14, RZ ;  /* 0x0000000e150f7210 */ /* 0x000fc80007f5e0ff */
[----:B------:R-:W-:Y:S01]  /*0be0*/  IADD3.X R17, PT, PT, RZ, RZ, R10, P2, P1 ;  /* 0x000000ffff117210 */ /* 0x000fe200017e240a */
[----:B------:R-:W-:Y:S01]  /*0bf0*/  IMAD.WIDE.U32 R12, R15, R8, RZ ;  /* 0x000000080f0c7225 */ /* 0x000fe200078e00ff */
[----:B------:R-:W-:-:S03]  /*0c00*/  ISETP.GE.AND P1, PT, R11, RZ, PT ;  /* 0x000000ff0b00720c */ /* 0x000fc60003f26270 */
[----:B------:R-:W-:Y:S01]  /*0c10*/  IMAD R10, R15, R9, R13 ;  /* 0x000000090f0a7224 */ /* 0x000fe200078e020d */
[----:B------:R-:W-:Y:S02]  /*0c20*/  IADD3 R19, P0, PT, RZ, -R12, RZ ;  /* 0x8000000cff137210 */ /* 0x000fe40007f1e0ff */
[----:B------:R-:W-:Y:S01]  /*0c30*/  IADD3 R13, P4, PT, RZ, -R2, RZ ;  /* 0x80000002ff0d7210 */ /* 0x000fe20007f9e0ff */
[----:B------:R-:W-:Y:S02]  /*0c40*/  IMAD R10, R17, R8, R10 ;  /* 0x00000008110a7224 */ /* 0x000fe400078e020a */
[----:B------:R-:W-:-:S04]  /*0c50*/  IMAD.HI.U32 R14, R15, R19, RZ ;  /* 0x000000130f0e7227 */ /* 0x000fc800078e00ff */
[----:B------:R-:W-:Y:S01]  /*0c60*/  IMAD.X R12, RZ, RZ, ~R10, P0 ;  /* 0x000000ffff0c7224 */ /* 0x000fe200000e0e0a */
[----:B------:R-:W-:Y:S01]  /*0c70*/  SEL R10, R13, R2, !P1 ;  /* 0x000000020d0a7207 */ /* 0x000fe20004800000 */
[----:B------:R-:W-:Y:S02]  /*0c80*/  IMAD.MOV.U32 R13, RZ, RZ, RZ ;  /* 0x000000ffff0d7224 */ /* 0x000fe400078e00ff */
[----:B------:R-:W-:-:S04]  /*0c90*/  IMAD.WIDE.U32 R14, P0, R15, R12, R14 ;  /* 0x0000000c0f0e7225 */ /* 0x000fc8000780000e */
[----:B------:R-:W-:-:S04]  /*0ca0*/  IMAD.HI.U32 R15, P2, R17, R19, R14 ;  /* 0x00000013110f7227 */ /* 0x000fc8000784000e */
[CC--:B------:R-:W-:Y:S02]  /*0cb0*/  IMAD R14, R17.reuse, R12.reuse, RZ ;  /* 0x0000000c110e7224 */ /* 0x0c0fe400078e02ff */
[----:B------:R-:W-:-:S03]  /*0cc0*/  IMAD.HI.U32 R12, R17, R12, RZ ;  /* 0x0000000c110c7227 */ /* 0x000fc600078e00ff */
[----:B------:R-:W-:Y:S01]  /*0cd0*/  IADD3 R15, P3, PT, R14, R15, RZ ;  /* 0x0000000f0e0f7210 */ /* 0x000fe20007f7e0ff */
[----:B------:R-:W-:Y:S02]  /*0ce0*/  IMAD.X R14, RZ, RZ, ~R11, P4 ;  /* 0x000000ffff0e7224 */ /* 0x000fe400020e0e0b */
[----:B------:R-:W-:Y:S02]  /*0cf0*/  IMAD.X R17, R12, 0x1, R17, P0 ;  /* 0x000000010c117824 */ /* 0x000fe400000e0611 */
[----:B------:R-:W-:Y:S01]  /*0d00*/  IMAD.HI.U32 R12, R15, R10, RZ ;  /* 0x0000000a0f0c7227 */ /* 0x000fe200078e00ff */
[----:B------:R-:W-:Y:S02]  /*0d10*/  SEL R14, R14, R11, !P1 ;  /* 0x0000000b0e0e7207 */ /* 0x000fe40004800000 */
[----:B------:R-:W-:-:S03]  /*0d20*/  IADD3.X R17, PT, PT, RZ, RZ, R17, P3, P2 ;  /* 0x000000ffff117210 */ /* 0x000fc60001fe4411 */
[----:B------:R-:W-:-:S04]  /*0d30*/  IMAD.WIDE.U32 R12, R15, R14, R12 ;  /* 0x0000000e0f0c7225 */ /* 0x000fc800078e000c */
[C---:B------:R-:W-:Y:S02]  /*0d40*/  IMAD R15, R17.reuse, R14, RZ ;  /* 0x0000000e110f7224 */ /* 0x040fe400078e02ff */
[----:B------:R-:W-:-:S04]  /*0d50*/  IMAD.HI.U32 R12, P0, R17, R10, R12 ;  /* 0x0000000a110c7227 */ /* 0x000fc8000780000c */
[----:B------:R-:W-:Y:S01]  /*0d60*/  IMAD.HI.U32 R11, R17, R14, RZ ;  /* 0x0000000e110b7227 */ /* 0x000fe200078e00ff */
[----:B------:R-:W-:-:S03]  /*0d70*/  IADD3 R15, P2, PT, R15, R12, RZ ;  /* 0x0000000c0f0f7210 */ /* 0x000fc60007f5e0ff */
[----:B------:R-:W-:Y:S02]  /*0d80*/  IMAD.X R11, RZ, RZ, R11, P0 ;  /* 0x000000ffff0b7224 */ /* 0x000fe400000e060b */
[----:B------:R-:W-:-:S04]  /*0d90*/  IMAD.WIDE.U32 R12, R15, R8, RZ ;  /* 0x000000080f0c7225 */ /* 0x000fc800078e00ff */
[----:B------:R-:W-:Y:S01]  /*0da0*/  IMAD.X R11, RZ, RZ, R11, P2 ;  /* 0x000000ffff0b7224 */ /* 0x000fe200010e060b */
[----:B------:R-:W-:Y:S01]  /*0db0*/  IADD3 R17, P2, PT, -R12, R10, RZ ;  /* 0x0000000a0c117210 */ /* 0x000fe20007f5e1ff */
[----:B------:R-:W-:-:S03]  /*0dc0*/  IMAD R15, R15, R9, R13 ;  /* 0x000000090f0f7224 */ /* 0x000fc600078e020d */
[-C--:B------:R-:W-:Y:S01]  /*0dd0*/  ISETP.GE.U32.AND P0, PT, R17, R8.reuse, PT ;  /* 0x000000081100720c */ /* 0x080fe20003f06070 */
[----:B------:R-:W-:-:S04]  /*0de0*/  IMAD R11, R11, R8, R15 ;  /* 0x000000080b0b7224 */ /* 0x000fc800078e020f */
[----:B------:R-:W-:Y:S01]  /*0df0*/  IMAD.X R11, R14, 0x1, ~R11, P2 ;  /* 0x000000010e0b7824 */ /* 0x000fe200010e0e0b */
[----:B------:R-:W-:-:S04]  /*0e00*/  IADD3 R13, P2, PT, R17, -R8, RZ ;  /* 0x80000008110d7210 */ /* 0x000fc80007f5e0ff */
[C---:B------:R-:W-:Y:S01]  /*0e10*/  ISETP.GE.U32.AND.EX P0, PT, R11.reuse, R9, PT, P0 ;  /* 0x000000090b00720c */ /* 0x040fe20003f06100 */
[----:B------:R-:W-:-:S03]  /*0e20*/  IMAD.X R15, R11, 0x1, ~R9, P2 ;  /* 0x000000010b0f7824 */ /* 0x000fc600010e0e09 */
[----:B------:R-:W-:Y:S02]  /*0e30*/  SEL R13, R13, R17, P0 ;  /* 0x000000110d0d7207 */ /* 0x000fe40000000000 */
[----:B------:R-:W-:Y:S02]  /*0e40*/  SEL R15, R15, R11, P0 ;  /* 0x0000000b0f0f7207 */ /* 0x000fe40000000000 */
[CC--:B------:R-:W-:Y:S02]  /*0e50*/  ISETP.GE.U32.AND P0, PT, R13.reuse, R8.reuse, PT ;  /* 0x000000080d00720c */ /* 0x0c0fe40003f06070 */
[----:B------:R-:W-:Y:S02]  /*0e60*/  IADD3 R8, P2, PT, R13, -R8, RZ ;  /* 0x800000080d087210 */ /* 0x000fe40007f5e0ff */
[----:B------:R-:W-:-:S03]  /*0e70*/  ISETP.GE.U32.AND.EX P0, PT, R15, R9, PT, P0 ;  /* 0x000000090f00720c */ /* 0x000fc60003f06100 */
[----:B------:R-:W-:Y:S01]  /*0e80*/  IMAD.X R11, R15, 0x1, ~R9, P2 ;  /* 0x000000010f0b7824 */ /* 0x000fe200010e0e09 */
[----:B------:R-:W-:-:S04]  /*0e90*/  SEL R8, R8, R13, P0 ;  /* 0x0000000d08087207 */ /* 0x000fc80000000000 */
[----:B------:R-:W-:Y:S02]  /*0ea0*/  SEL R11, R11, R15, P0 ;  /* 0x0000000f0b0b7207 */ /* 0x000fe40000000000 */
[-C--:B------:R-:W-:Y:S02]  /*0eb0*/  IADD3 R9, P2, PT, RZ, -R8.reuse, RZ ;  /* 0x80000008ff097210 */ /* 0x080fe40007f5e0ff */
[----:B------:R-:W-:Y:S02]  /*0ec0*/  ISETP.NE.U32.AND P0, PT, R0, RZ, PT ;  /* 0x000000ff0000720c */ /* 0x000fe40003f05070 */
[----:B------:R-:W-:Y:S01]  /*0ed0*/  SEL R0, R9, R8, !P1 ;  /* 0x0000000809007207 */ /* 0x000fe20004800000 */
[----:B------:R-:W-:Y:S01]  /*0ee0*/  IMAD.X R10, RZ, RZ, ~R11, P2 ;  /* 0x000000ffff0a7224 */ /* 0x000fe200010e0e0b */
[----:B------:R-:W-:Y:S01]  /*0ef0*/  ISETP.NE.AND.EX P0, PT, R3, RZ, PT, P0 ;  /* 0x000000ff0300720c */ /* 0x000fe20003f05300 */
[----:B------:R-:W-:Y:S02]  /*0f00*/  IMAD.MOV.U32 R8, RZ, RZ, R6 ;  /* 0x000000ffff087224 */ /* 0x000fe400078e0006 */
[----:B------:R-:W-:Y:S01]  /*0f10*/  IMAD.MOV.U32 R9, RZ, RZ, 0x0 ;  /* 0x00000000ff097424 */ /* 0x000fe200078e00ff */
[----:B------:R-:W-:-:S02]  /*0f20*/  SEL R11, R10, R11, !P1 ;  /* 0x0000000b0a0b7207 */ /* 0x000fc40004800000 */
[----:B------:R-:W-:Y:S02]  /*0f30*/  SEL R0, R0, 0xffffffff, P0 ;  /* 0xffffffff00007807 */ /* 0x000fe40000000000 */
[----:B------:R-:W-:Y:S01]  /*0f40*/  SEL R11, R11, 0xffffffff, P0 ;  /* 0xffffffff0b0b7807 */ /* 0x000fe20000000000 */
[----:B------:R-:W-:Y:S06]  /*0f50*/  RET.REL.NODEC R8 `(_Z9play_gamePxS_S_PiS_S_ii) ;  /* 0xfffffff008287950 */ /* 0x000fec0003c3ffff */
.L_x_93:
        /* <DEDUP_REMOVED lines=10> */
.L_x_112:


//--------------------- .text._Z9play_fastPiPxS0_S0_i --------------------------
	.section	.text._Z9play_fastPiPxS0_S0_i,"ax",@progbits
	.align	128
        .global         _Z9play_fastPiPxS0_S0_i
        .type           _Z9play_fastPiPxS0_S0_i,@function
        .size           _Z9play_fastPiPxS0_S0_i,(.L_x_113 - _Z9play_fastPiPxS0_S0_i)
        .other          _Z9play_fastPiPxS0_S0_i,@"STO_CUDA_ENTRY STV_DEFAULT"
_Z9play_fastPiPxS0_S0_i:
.text._Z9play_fastPiPxS0_S0_i:
[----:B------:R-:W-:Y:S01]  /*0000*/  LDC R1, c[0x0][0x37c] ;  /* 0x0000df00ff017b82 */ /* 0x000fe20000000800 */
[----:B------:R-:W0:Y:S01]  /*0010*/  S2R R2, SR_TID.X ;  /* 0x0000000000027919 */ /* 0x000e220000002100 */
[----:B------:R-:W1:Y:S06]  /*0020*/  LDCU.64 UR4, c[0x0][0x358] ;  /* 0x00006b00ff0477ac */ /* 0x000e6c0008000a00 */
[----:B------:R-:W2:Y:S08]  /*0030*/  LDC.64 R4, c[0x0][0x380] ;  /* 0x0000e000ff047b82 */ /* 0x000eb00000000a00 */
[----:B------:R-:W3:Y:S01]  /*0040*/  LDC.64 R6, c[0x0][0x388] ;  /* 0x0000e200ff067b82 */ /* 0x000ee20000000a00 */
[C---:B0-----:R-:W-:Y:S01]  /*0050*/  ISETP.NE.AND P0, PT, R2.reuse, RZ, PT ;  /* 0x000000ff0200720c */ /* 0x041fe20003f05270 */
[----:B--2---:R-:W-:-:S12]  /*0060*/  IMAD.WIDE.U32 R4, R2, 0x4, R4 ;  /* 0x0000000402047825 */ /* 0x004fd800078e0004 */
[----:B------:R-:W1:Y:S01]  /*0070*/  @!P0 LDC.64 R8, c[0x4][RZ] ;  /* 0x01000000ff088b82 */ /* 0x000e620000000a00 */
[----:B------:R-:W-:Y:S02]  /*0080*/  @!P0 IMAD.MOV.U32 R10, RZ, RZ, -0x589c0000 ;  /* 0xa7640000ff0a8424 */ /* 0x000fe400078e00ff */
[----:B------:R-:W-:-:S05]  /*0090*/  @!P0 IMAD.MOV.U32 R11, RZ, RZ, 0xde0b6b3 ;  /* 0x0de0b6b3ff0b8424 */ /* 0x000fca00078e00ff */
[----:B-1----:R0:W-:Y:S01]  /*00a0*/  @!P0 STG.E.64 desc[UR4][R8.64], R10 ;  /* 0x0000000a08008986 */ /* 0x0021e2000c101b04 */
[----:B------:R-:W-:Y:S06]  /*00b0*/  BAR.SYNC.DEFER_BLOCKING 0x0 ;  /* 0x0000000000007b1d */ /* 0x000fec0000010000 */
[----:B------:R-:W2:Y:S01]  /*00c0*/  LDG.E R3, desc[UR4][R4.64] ;  /* 0x0000000404037981 */ /* 0x000ea2000c1e1900 */
[----:B------:R-:W-:Y:S01]  /*00d0*/  BSSY.RECONVERGENT B0, `(.L_x_94) ;  /* 0x000001b000007945 */ /* 0x000fe20003800200 */
[----:B---3--:R-:W-:Y:S01]  /*00e0*/  IMAD.WIDE.U32 R6, R2, 0x8, R6 ;  /* 0x0000000802067825 */ /* 0x008fe200078e0006 */
[----:B--2---:R-:W-:-:S13]  /*00f0*/  ISETP.GE.AND P0, PT, R3, 0x1, PT ;  /* 0x000000010300780c */ /* 0x004fda0003f06270 */
[----:B0-----:R-:W-:Y:S05]  /*0100*/  @!P0 BRA `(.L_x_95) ;  /* 0x00000000005c8947 */ /* 0x001fea0003800000 */
[----:B------:R-:W2:Y:S01]  /*0110*/  LDG.E.64 R8, desc[UR4][R6.64] ;  /* 0x0000000406087981 */ /* 0x000ea2000c1e1b00 */
[----:B------:R-:W-:Y:S01]  /*0120*/  I2FP.F32.U32 R0, R3 ;  /* 0x0000000300007245 */ /* 0x000fe20000201000 */
[----:B------:R-:W-:Y:S01]  /*0130*/  BSSY.RECONVERGENT B1, `(.L_x_96) ;  /* 0x000000f000017945 */ /* 0x000fe20003800200 */
[----:B--2---:R-:W-:-:S04]  /*0140*/  IADD3 R8, P0, PT, -R3, R8, RZ ;  /* 0x0000000803087210 */ /* 0x004fc80007f1e1ff */
[----:B------:R-:W-:-:S04]  /*0150*/  IADD3.X R9, PT, PT, R9, -0x1, RZ, P0, !PT ;  /* 0xffffffff09097810 */ /* 0x000fc800007fe4ff */
[----:B------:R-:W0:Y:S08]  /*0160*/  I2F.S64 R11, R8 ;  /* 0x00000008000b7312 */ /* 0x000e300000301400 */
[----:B0-----:R-:W0:Y:S08]  /*0170*/  MUFU.RCP R10, R11 ;  /* 0x0000000b000a7308 */ /* 0x001e300000001000 */
[----:B------:R-:W1:Y:S01]  /*0180*/  FCHK P0, R0, R11 ;  /* 0x0000000b00007302 */ /* 0x000e620000000000 */
[----:B0-----:R-:W-:-:S04]  /*0190*/  FFMA R13, -R11, R10, 1 ;  /* 0x3f8000000b0d7423 */ /* 0x001fc8000000010a */
[----:B------:R-:W-:-:S04]  /*01a0*/  FFMA R13, R10, R13, R10 ;  /* 0x0000000d0a0d7223 */ /* 0x000fc8000000000a */
[----:B------:R-:W-:-:S04]  /*01b0*/  FFMA R10, R0, R13, RZ ;  /* 0x0000000d000a7223 */ /* 0x000fc800000000ff */
[----:B------:R-:W-:-:S04]  /*01c0*/  FFMA R3, -R11, R10, R0 ;  /* 0x0000000a0b037223 */ /* 0x000fc80000000100 */
[----:B------:R-:W-:Y:S01]  /*01d0*/  FFMA R3, R13, R3, R10 ;  /* 0x000000030d037223 */ /* 0x000fe2000000000a */
[----:B-1----:R-:W-:Y:S06]  /*01e0*/  @!P0 BRA `(.L_x_97) ;  /* 0x00000000000c8947 */ /* 0x002fec0003800000 */
[----:B------:R-:W-:-:S07]  /*01f0*/  MOV R8, 0x210 ;  /* 0x0000021000087802 */ /* 0x000fce0000000f00 */
[----:B------:R-:W-:Y:S05]  /*0200*/  CALL.REL.NOINC `($__internal_1_$__cuda_sm3x_div_rn_noftz_f32_slowpath) ;  /* 0x0000000000887944 */ /* 0x000fea0003c00000 */
[----:B------:R-:W-:-:S07]  /*0210*/  IMAD.MOV.U32 R3, RZ, RZ, R0 ;  /* 0x000000ffff037224 */ /* 0x000fce00078e0000 */
.L_x_97:
[----:B------:R-:W-:Y:S05]  /*0220*/  BSYNC.RECONVERGENT B1 ;  /* 0x0000000000017941 */ /* 0x000fea0003800200 */
.L_x_96:
[----:B------:R-:W0:Y:S01]  /*0230*/  FRND.CEIL R3, R3 ;  /* 0x0000000300037307 */ /* 0x000e220000209000 */
[----:B------:R-:W1:Y:S01]  /*0240*/  LDC.64 R10, c[0x4][RZ] ;  /* 0x01000000ff0a7b82 */ /* 0x000e620000000a00 */
[----:B0-----:R-:W-:-:S06]  /*0250*/  FADD R8, R3, -1 ;  /* 0xbf80000003087421 */ /* 0x001fcc0000000000 */
[----:B------:R-:W1:Y:S02]  /*0260*/  F2I.S64.TRUNC R8, R8 ;  /* 0x0000000800087311 */ /* 0x000e64000020d900 */
[----:B-1----:R0:W-:Y:S02]  /*0270*/  REDG.E.MIN.S64.STRONG.GPU desc[UR4][R10.64], R8 ;  /* 0x000000080a00798e */ /* 0x0021e4000c92e704 */
.L_x_95:
[----:B------:R-:W-:Y:S05]  /*0280*/  BSYNC.RECONVERGENT B0 ;  /* 0x0000000000007941 */ /* 0x000fea0003800200 */
.L_x_94:
[----:B------:R-:W-:Y:S06]  /*0290*/  BAR.SYNC.DEFER_BLOCKING 0x0 ;  /* 0x0000000000007b1d */ /* 0x000fec0000010000 */
[----:B------:R-:W2:Y:S02]  /*02a0*/  LDG.E R0, desc[UR4][R4.64] ;  /* 0x0000000404007981 */ /* 0x000ea4000c1e1900 */
[----:B--2---:R-:W-:-:S13]  /*02b0*/  ISETP.GE.AND P0, PT, R0, 0x1, PT ;  /* 0x000000010000780c */ /* 0x004fda0003f06270 */
[----:B------:R-:W-:Y:S05]  /*02c0*/  @!P0 EXIT ;  /* 0x000000000000894d */ /* 0x000fea0003800000 */
[----:B------:R-:W1:Y:S01]  /*02d0*/  LDC.64 R12, c[0x0][0x398] ;  /* 0x0000e600ff0c7b82 */ /* 0x000e620000000a00 */
[----:B------:R-:W2:Y:S07]  /*02e0*/  LDG.E R7, desc[UR4][R6.64] ;  /* 0x0000000406077981 */ /* 0x000eae000c1e1900 */
[----:B0-----:R-:W0:Y:S08]  /*02f0*/  LDC.64 R10, c[0x0][0x390] ;  /* 0x0000e400ff0a7b82 */ /* 0x001e300000000a00 */
[----:B------:R-:W3:Y:S01]  /*0300*/  LDC.64 R8, c[0x4][RZ] ;  /* 0x01000000ff087b82 */ /* 0x000ee20000000a00 */
[----:B-1----:R-:W-:-:S06]  /*0310*/  IMAD.WIDE.U32 R12, R2, 0x8, R12 ;  /* 0x00000008020c7825 */ /* 0x002fcc00078e000c */
[----:B------:R-:W4:Y:S01]  /*0320*/  LDG.E.64 R12, desc[UR4][R12.64] ;  /* 0x000000040c0c7981 */ /* 0x000f22000c1e1b00 */
[----:B0-----:R-:W-:-:S05]  /*0330*/  IMAD.WIDE.U32 R10, R2, 0x8, R10 ;  /* 0x00000008020a7825 */ /* 0x001fca00078e000a */
[----:B------:R-:W4:Y:S04]  /*0340*/  LDG.E.64 R2, desc[UR4][R10.64] ;  /* 0x000000040a027981 */ /* 0x000f28000c1e1b00 */
[----:B---3--:R-:W3:Y:S01]  /*0350*/  LDG.E.64 R14, desc[UR4][R8.64] ;  /* 0x00000004080e7981 */ /* 0x008ee2000c1e1b00 */
[----:B----4-:R-:W-:-:S05]  /*0360*/  IADD3 R17, P0, PT, R2, -R12, RZ ;  /* 0x8000000c02117210 */ /* 0x010fca0007f1e0ff */
[----:B------:R-:W-:-:S04]  /*0370*/  IMAD.X R19, R3, 0x1, ~R13, P0 ;  /* 0x0000000103137824 */ /* 0x000fc800000e0e0d */
[----:B---3--:R-:W-:Y:S02]  /*0380*/  IMAD R19, R19, R14, RZ ;  /* 0x0000000e13137224 */ /* 0x008fe400078e02ff */
[----:B------:R-:W-:-:S04]  /*0390*/  IMAD.WIDE.U32 R2, R14, R17, R2 ;  /* 0x000000110e027225 */ /* 0x000fc800078e0002 */
[----:B------:R-:W-:-:S04]  /*03a0*/  IMAD R19, R15, R17, R19 ;  /* 0x000000110f137224 */ /* 0x000fc800078e0213 */
[----:B------:R-:W-:-:S05]  /*03b0*/  IMAD.IADD R3, R3, 0x1, R19 ;  /* 0x0000000103037824 */ /* 0x000fca00078e0213 */
[----:B------:R-:W-:Y:S04]  /*03c0*/  STG.E.64 desc[UR4][R10.64], R2 ;  /* 0x000000020a007986 */ /* 0x000fe8000c101b04 */
[----:B------:R-:W3:Y:S04]  /*03d0*/  LDG.E R12, desc[UR4][R8.64] ;  /* 0x00000004080c7981 */ /* 0x000ee8000c1e1900 */
[----:B------:R-:W3:Y:S01]  /*03e0*/  LDG.E R13, desc[UR4][R4.64] ;  /* 0x00000004040d7981 */ /* 0x000ee2000c1e1900 */
[----:B--2---:R-:W-:-:S04]  /*03f0*/  IMAD.IADD R0, R0, 0x1, -R7 ;  /* 0x0000000100007824 */ /* 0x004fc800078e0a07 */
[----:B---3--:R-:W-:-:S05]  /*0400*/  IMAD R13, R12, R0, R13 ;  /* 0x000000000c0d7224 */ /* 0x008fca00078e020d */
[----:B------:R-:W-:Y:S01]  /*0410*/  STG.E desc[UR4][R4.64], R13 ;  /* 0x0000000d04007986 */ /* 0x000fe2000c101904 */
[----:B------:R-:W-:Y:S05]  /*0420*/  EXIT ;  /* 0x000000000000794d */ /* 0x000fea0003800000 */
        .weak           $__internal_1_$__cuda_sm3x_div_rn_noftz_f32_slowpath
        .type           $__internal_1_$__cuda_sm3x_div_rn_noftz_f32_slowpath,@function
        .size           $__internal_1_$__cuda_sm3x_div_rn_noftz_f32_slowpath,(.L_x_113 - $__internal_1_$__cuda_sm3x_div_rn_noftz_f32_slowpath)
$__internal_1_$__cuda_sm3x_div_rn_noftz_f32_slowpath:
[----:B------:R-:W-:Y:S01]  /*0430*/  SHF.R.U32.HI R10, RZ, 0x17, R11 ;  /* 0x00000017ff0a7819 */ /* 0x000fe2000001160b */
[----:B------:R-:W-:Y:S01]  /*0440*/  BSSY.RECONVERGENT B2, `(.L_x_98) ;  /* 0x0000064000027945 */ /* 0x000fe20003800200 */
[--C-:B------:R-:W-:Y:S01]  /*0450*/  SHF.R.U32.HI R3, RZ, 0x17, R0.reuse ;  /* 0x00000017ff037819 */ /* 0x100fe20000011600 */
[----:B------:R-:W-:Y:S01]  /*0460*/  IMAD.MOV.U32 R13, RZ, RZ, R0 ;  /* 0x000000ffff0d7224 */ /* 0x000fe200078e0000 */
[----:B------:R-:W-:Y:S02]  /*0470*/  LOP3.LUT R10, R10, 0xff, RZ, 0xc0, !PT ;  /* 0x000000ff0a0a7812 */ /* 0x000fe400078ec0ff */
[----:B------:R-:W-:-:S03]  /*0480*/  LOP3.LUT R12, R3, 0xff, RZ, 0xc0, !PT ;  /* 0x000000ff030c7812 */ /* 0x000fc600078ec0ff */
[----:B------:R-:W-:Y:S02]  /*0490*/  VIADD R15, R10, 0xffffffff ;  /* 0xffffffff0a0f7836 */ /* 0x000fe40000000000 */
[----:B------:R-:W-:-:S03]  /*04a0*/  VIADD R14, R12, 0xffffffff ;  /* 0xffffffff0c0e7836 */ /* 0x000fc60000000000 */
[----:B------:R-:W-:-:S04]  /*04b0*/  ISETP.GT.U32.AND P0, PT, R15, 0xfd, PT ;  /* 0x000000fd0f00780c */ /* 0x000fc80003f04070 */
[----:B------:R-:W-:-:S13]  /*04c0*/  ISETP.GT.U32.OR P0, PT, R14, 0xfd, P0 ;  /* 0x000000fd0e00780c */ /* 0x000fda0000704470 */
[----:B------:R-:W-:Y:S01]  /*04d0*/  @!P0 IMAD.MOV.U32 R9, RZ, RZ, RZ ;  /* 0x000000ffff098224 */ /* 0x000fe200078e00ff */
[----:B------:R-:W-:Y:S06]  /*04e0*/  @!P0 BRA `(.L_x_99) ;  /* 0x0000000000608947 */ /* 0x000fec0003800000 */
[----:B------:R-:W-:Y:S01]  /*04f0*/  FSETP.GTU.FTZ.AND P0, PT, |R0|, +INF , PT ;  /* 0x7f8000000000780b */ /* 0x000fe20003f1c200 */
[----:B------:R-:W-:Y:S01]  /*0500*/  IMAD.MOV.U32 R3, RZ, RZ, R11 ;  /* 0x000000ffff037224 */ /* 0x000fe200078e000b */
[----:B------:R-:W-:-:S04]  /*0510*/  FSETP.GTU.FTZ.AND P1, PT, |R11|, +INF , PT ;  /* 0x7f8000000b00780b */ /* 0x000fc80003f3c200 */
[----:B------:R-:W-:-:S13]  /*0520*/  PLOP3.LUT P0, PT, P0, P1, PT, 0xf8, 0x8f ;  /* 0x00000000008f781c */ /* 0x000fda0000703f70 */
[----:B------:R-:W-:Y:S05]  /*0530*/  @P0 BRA `(.L_x_100) ;  /* 0x00000004004c0947 */ /* 0x000fea0003800000 */
[----:B------:R-:W-:-:S13]  /*0540*/  LOP3.LUT P0, RZ, R11, 0x7fffffff, R13, 0xc8, !PT ;  /* 0x7fffffff0bff7812 */ /* 0x000fda000780c80d */
[----:B------:R-:W-:Y:S05]  /*0550*/  @!P0 BRA `(.L_x_101) ;  /* 0x00000004003c8947 */ /* 0x000fea0003800000 */
[C---:B------:R-:W-:Y:S02]  /*0560*/  FSETP.NEU.FTZ.AND P2, PT, |R0|.reuse, +INF , PT ;  /* 0x7f8000000000780b */ /* 0x040fe40003f5d200 */
[----:B------:R-:W-:Y:S02]  /*0570*/  FSETP.NEU.FTZ.AND P1, PT, |R3|, +INF , PT ;  /* 0x7f8000000300780b */ /* 0x000fe40003f3d200 */
[----:B------:R-:W-:-:S11]  /*0580*/  FSETP.NEU.FTZ.AND P0, PT, |R0|, +INF , PT ;  /* 0x7f8000000000780b */ /* 0x000fd60003f1d200 */
[----:B------:R-:W-:Y:S05]  /*0590*/  @!P1 BRA !P2, `(.L_x_101) ;  /* 0x00000004002c9947 */ /* 0x000fea0005000000 */
[----:B------:R-:W-:-:S04]  /*05a0*/  LOP3.LUT P2, RZ, R13, 0x7fffffff, RZ, 0xc0, !PT ;  /* 0x7fffffff0dff7812 */ /* 0x000fc8000784c0ff */
[----:B------:R-:W-:-:S13]  /*05b0*/  PLOP3.LUT P1, PT, P1, P2, PT, 0x2f, 0xf2 ;  /* 0x0000000000f2781c */ /* 0x000fda0000f24577 */
[----:B------:R-:W-:Y:S05]  /*05c0*/  @P1 BRA `(.L_x_102) ;  /* 0x0000000400181947 */ /* 0x000fea0003800000 */
[----:B------:R-:W-:-:S04]  /*05d0*/  LOP3.LUT P1, RZ, R11, 0x7fffffff, RZ, 0xc0, !PT ;  /* 0x7fffffff0bff7812 */ /* 0x000fc8000782c0ff */
[----:B------:R-:W-:-:S13]  /*05e0*/  PLOP3.LUT P0, PT, P0, P1, PT, 0x2f, 0xf2 ;  /* 0x0000000000f2781c */ /* 0x000fda0000702577 */
[----:B------:R-:W-:Y:S05]  /*05f0*/  @P0 BRA `(.L_x_103) ;  /* 0x0000000400000947 */ /* 0x000fea0003800000 */
[----:B------:R-:W-:Y:S02]  /*0600*/  ISETP.GE.AND P0, PT, R14, RZ, PT ;  /* 0x000000ff0e00720c */ /* 0x000fe40003f06270 */
[----:B------:R-:W-:-:S11]  /*0610*/  ISETP.GE.AND P1, PT, R15, RZ, PT ;  /* 0x000000ff0f00720c */ /* 0x000fd60003f26270 */
[----:B------:R-:W-:Y:S02]  /*0620*/  @P0 IMAD.MOV.U32 R9, RZ, RZ, RZ ;  /* 0x000000ffff090224 */ /* 0x000fe400078e00ff */
[----:B------:R-:W-:Y:S01]  /*0630*/  @!P0 FFMA R13, R0, 1.84467440737095516160e+19, RZ ;  /* 0x5f800000000d8823 */ /* 0x000fe200000000ff */
[----:B------:R-:W-:Y:S02]  /*0640*/  @!P0 IMAD.MOV.U32 R9, RZ, RZ, -0x40 ;  /* 0xffffffc0ff098424 */ /* 0x000fe400078e00ff */
[----:B------:R-:W-:Y:S02]  /*0650*/  @!P1 FFMA R11, R3, 1.84467440737095516160e+19, RZ ;  /* 0x5f800000030b9823 */ /* 0x000fe400000000ff */
[----:B------:R-:W-:-:S07]  /*0660*/  @!P1 VIADD R9, R9, 0x40 ;  /* 0x0000004009099836 */ /* 0x000fce0000000000 */
.L_x_99:
[----:B------:R-:W-:Y:S01]  /*0670*/  LEA R0, R10, 0xc0800000, 0x17 ;  /* 0xc08000000a007811 */ /* 0x000fe200078eb8ff */
[----:B------:R-:W-:Y:S01]  /*0680*/  VIADD R12, R12, 0xffffff81 ;  /* 0xffffff810c0c7836 */ /* 0x000fe20000000000 */
[----:B------:R-:W-:Y:S03]  /*0690*/  BSSY.RECONVERGENT B3, `(.L_x_104) ;  /* 0x0000035000037945 */ /* 0x000fe60003800200 */
[----:B------:R-:W-:Y:S01]  /*06a0*/  IMAD.IADD R11, R11, 0x1, -R0 ;  /* 0x000000010b0b7824 */ /* 0x000fe200078e0a00 */
[C---:B------:R-:W-:Y:S01]  /*06b0*/  IADD3 R10, PT, PT, R12.reuse, 0x7f, -R10 ;  /* 0x0000007f0c0a7810 */ /* 0x040fe20007ffe80a */
[----:B------:R-:W-:Y:S02]  /*06c0*/  IMAD R0, R12, -0x800000, R13 ;  /* 0xff8000000c007824 */ /* 0x000fe400078e020d */
[----:B------:R-:W0:Y:S01]  /*06d0*/  MUFU.RCP R3, R11 ;  /* 0x0000000b00037308 */ /* 0x000e220000001000 */
[----:B------:R-:W-:Y:S01]  /*06e0*/  FADD.FTZ R15, -R11, -RZ ;  /* 0x800000ff0b0f7221 */ /* 0x000fe20000010100 */
[----:B------:R-:W-:-:S03]  /*06f0*/  IMAD.IADD R10, R10, 0x1, R9 ;  /* 0x000000010a0a7824 */ /* 0x000fc600078e0209 */
[----:B0-----:R-:W-:-:S04]  /*0700*/  FFMA R14, R3, R15, 1 ;  /* 0x3f800000030e7423 */ /* 0x001fc8000000000f */
[----:B------:R-:W-:-:S04]  /*0710*/  FFMA R16, R3, R14, R3 ;  /* 0x0000000e03107223 */ /* 0x000fc80000000003 */
[----:B------:R-:W-:-:S04]  /*0720*/  FFMA R3, R0, R16, RZ ;  /* 0x0000001000037223 */ /* 0x000fc800000000ff */
[----:B------:R-:W-:-:S04]  /*0730*/  FFMA R14, R15, R3, R0 ;  /* 0x000000030f0e7223 */ /* 0x000fc80000000000 */
[----:B------:R-:W-:-:S04]  /*0740*/  FFMA R13, R16, R14, R3 ;  /* 0x0000000e100d7223 */ /* 0x000fc80000000003 */
[----:B------:R-:W-:-:S04]  /*0750*/  FFMA R14, R15, R13, R0 ;  /* 0x0000000d0f0e7223 */ /* 0x000fc80000000000 */
[----:B------:R-:W-:-:S05]  /*0760*/  FFMA R0, R16, R14, R13 ;  /* 0x0000000e10007223 */ /* 0x000fca000000000d */
[----:B------:R-:W-:-:S04]  /*0770*/  SHF.R.U32.HI R3, RZ, 0x17, R0 ;  /* 0x00000017ff037819 */ /* 0x000fc80000011600 */
[----:B------:R-:W-:-:S05]  /*0780*/  LOP3.LUT R3, R3, 0xff, RZ, 0xc0, !PT ;  /* 0x000000ff03037812 */ /* 0x000fca00078ec0ff */
[----:B------:R-:W-:-:S04]  /*0790*/  IMAD.IADD R11, R3, 0x1, R10 ;  /* 0x00000001030b7824 */ /* 0x000fc800078e020a */
[----:B------:R-:W-:-:S05]  /*07a0*/  VIADD R3, R11, 0xffffffff ;  /* 0xffffffff0b037836 */ /* 0x000fca0000000000 */
[----:B------:R-:W-:-:S13]  /*07b0*/  ISETP.GE.U32.AND P0, PT, R3, 0xfe, PT ;  /* 0x000000fe0300780c */ /* 0x000fda0003f06070 */
[----:B------:R-:W-:Y:S05]  /*07c0*/  @!P0 BRA `(.L_x_105) ;  /* 0x0000000000808947 */ /* 0x000fea0003800000 */
[----:B------:R-:W-:-:S13]  /*07d0*/  ISETP.GT.AND P0, PT, R11, 0xfe, PT ;  /* 0x000000fe0b00780c */ /* 0x000fda0003f04270 */
[----:B------:R-:W-:Y:S05]  /*07e0*/  @P0 BRA `(.L_x_106) ;  /* 0x00000000006c0947 */ /* 0x000fea0003800000 */
[----:B------:R-:W-:-:S13]  /*07f0*/  ISETP.GE.AND P0, PT, R11, 0x1, PT ;  /* 0x000000010b00780c */ /* 0x000fda0003f06270 */
[----:B------:R-:W-:Y:S05]  /*0800*/  @P0 BRA `(.L_x_107) ;  /* 0x0000000000740947 */ /* 0x000fea0003800000 */
[----:B------:R-:W-:Y:S02]  /*0810*/  ISETP.GE.AND P0, PT, R11, -0x18, PT ;  /* 0xffffffe80b00780c */ /* 0x000fe40003f06270 */
[----:B------:R-:W-:-:S11]  /*0820*/  LOP3.LUT R0, R0, 0x80000000, RZ, 0xc0, !PT ;  /* 0x8000000000007812 */ /* 0x000fd600078ec0ff */
[----:B------:R-:W-:Y:S05]  /*0830*/  @!P0 BRA `(.L_x_107) ;  /* 0x0000000000688947 */ /* 0x000fea0003800000 */
[CCC-:B------:R-:W-:Y:S01]  /*0840*/  FFMA.RZ R3, R16.reuse, R14.reuse, R13.reuse ;  /* 0x0000000e10037223 */ /* 0x1c0fe2000000c00d */
[C---:B------:R-:W-:Y:S02]  /*0850*/  VIADD R12, R11.reuse, 0x20 ;  /* 0x000000200b0c7836 */ /* 0x040fe40000000000 */
[CCC-:B------:R-:W-:Y:S01]  /*0860*/  FFMA.RM R10, R16.reuse, R14.reuse, R13.reuse ;  /* 0x0000000e100a7223 */ /* 0x1c0fe2000000400d */
[----:B------:R-:W-:Y:S02]  /*0870*/  ISETP.NE.AND P2, PT, R11, RZ, PT ;  /* 0x000000ff0b00720c */ /* 0x000fe40003f45270 */
[----:B------:R-:W-:Y:S01]  /*0880*/  LOP3.LUT R9, R3, 0x7fffff, RZ, 0xc0, !PT ;  /* 0x007fffff03097812 */ /* 0x000fe200078ec0ff */
[----:B------:R-:W-:Y:S01]  /*0890*/  FFMA.RP R3, R16, R14, R13 ;  /* 0x0000000e10037223 */ /* 0x000fe2000000800d */
[----:B------:R-:W-:Y:S01]  /*08a0*/  ISETP.NE.AND P1, PT, R11, RZ, PT ;  /* 0x000000ff0b00720c */ /* 0x000fe20003f25270 */
[----:B------:R-:W-:Y:S01]  /*08b0*/  IMAD.MOV R11, RZ, RZ, -R11 ;  /* 0x000000ffff0b7224 */ /* 0x000fe200078e0a0b */
[----:B------:R-:W-:-:S02]  /*08c0*/  LOP3.LUT R9, R9, 0x800000, RZ, 0xfc, !PT ;  /* 0x0080000009097812 */ /* 0x000fc400078efcff */
[----:B------:R-:W-:Y:S02]  /*08d0*/  FSETP.NEU.FTZ.AND P0, PT, R3, R10, PT ;  /* 0x0000000a0300720b */ /* 0x000fe40003f1d000 */
[----:B------:R-:W-:Y:S02]  /*08e0*/  SHF.L.U32 R12, R9, R12, RZ ;  /* 0x0000000c090c7219 */ /* 0x000fe400000006ff */
[----:B------:R-:W-:Y:S02]  /*08f0*/  SEL R10, R11, RZ, P2 ;  /* 0x000000ff0b0a7207 */ /* 0x000fe40001000000 */
[----:B------:R-:W-:Y:S02]  /*0900*/  ISETP.NE.AND P1, PT, R12, RZ, P1 ;  /* 0x000000ff0c00720c */ /* 0x000fe40000f25270 */
[----:B------:R-:W-:Y:S02]  /*0910*/  SHF.R.U32.HI R10, RZ, R10, R9 ;  /* 0x0000000aff0a7219 */ /* 0x000fe40000011609 */
[----:B------:R-:W-:-:S02]  /*0920*/  PLOP3.LUT P0, PT, P0, P1, PT, 0xf8, 0x8f ;  /* 0x00000000008f781c */ /* 0x000fc40000703f70 */
[----:B------:R-:W-:Y:S02]  /*0930*/  SHF.R.U32.HI R12, RZ, 0x1, R10 ;  /* 0x00000001ff0c7819 */ /* 0x000fe4000001160a */
[----:B------:R-:W-:-:S04]  /*0940*/  SEL R3, RZ, 0x1, !P0 ;  /* 0x00000001ff037807 */ /* 0x000fc80004000000 */
[----:B------:R-:W-:-:S04]  /*0950*/  LOP3.LUT R3, R3, 0x1, R12, 0xf8, !PT ;  /* 0x0000000103037812 */ /* 0x000fc800078ef80c */
[----:B------:R-:W-:-:S05]  /*0960*/  LOP3.LUT R3, R3, R10, RZ, 0xc0, !PT ;  /* 0x0000000a03037212 */ /* 0x000fca00078ec0ff */
[----:B------:R-:W-:-:S05]  /*0970*/  IMAD.IADD R3, R12, 0x1, R3 ;  /* 0x000000010c037824 */ /* 0x000fca00078e0203 */
[----:B------:R-:W-:Y:S01]  /*0980*/  LOP3.LUT R0, R3, R0, RZ, 0xfc, !PT ;  /* 0x0000000003007212 */ /* 0x000fe200078efcff */
[----:B------:R-:W-:Y:S06]  /*0990*/  BRA `(.L_x_107) ;  /* 0x0000000000107947 */ /* 0x000fec0003800000 */
.L_x_106:
[----:B------:R-:W-:-:S04]  /*09a0*/  LOP3.LUT R0, R0, 0x80000000, RZ, 0xc0, !PT ;  /* 0x8000000000007812 */ /* 0x000fc800078ec0ff */
[----:B------:R-:W-:Y:S01]  /*09b0*/  LOP3.LUT R0, R0, 0x7f800000, RZ, 0xfc, !PT ;  /* 0x7f80000000007812 */ /* 0x000fe200078efcff */
[----:B------:R-:W-:Y:S06]  /*09c0*/  BRA `(.L_x_107) ;  /* 0x0000000000047947 */ /* 0x000fec0003800000 */
.L_x_105:
[----:B------:R-:W-:-:S07]  /*09d0*/  IMAD R0, R10, 0x800000, R0 ;  /* 0x008000000a007824 */ /* 0x000fce00078e0200 */
.L_x_107:
[----:B------:R-:W-:Y:S05]  /*09e0*/  BSYNC.RECONVERGENT B3 ;  /* 0x0000000000037941 */ /* 0x000fea0003800200 */
.L_x_104:
[----:B------:R-:W-:Y:S05]  /*09f0*/  BRA `(.L_x_108) ;  /* 0x0000000000207947 */ /* 0x000fea0003800000 */
.L_x_103:
[----:B------:R-:W-:-:S04]  /*0a00*/  LOP3.LUT R0, R11, 0x80000000, R13, 0x48, !PT ;  /* 0x800000000b007812 */ /* 0x000fc800078e480d */
[----:B------:R-:W-:Y:S01]  /*0a10*/  LOP3.LUT R0, R0, 0x7f800000, RZ, 0xfc, !PT ;  /* 0x7f80000000007812 */ /* 0x000fe200078efcff */
[----:B------:R-:W-:Y:S06]  /*0a20*/  BRA `(.L_x_108) ;  /* 0x0000000000147947 */ /* 0x000fec0003800000 */
.L_x_102:
[----:B------:R-:W-:Y:S01]  /*0a30*/  LOP3.LUT R0, R11, 0x80000000, R13, 0x48, !PT ;  /* 0x800000000b007812 */ /* 0x000fe200078e480d */
[----:B------:R-:W-:Y:S06]  /*0a40*/  BRA `(.L_x_108) ;  /* 0x00000000000c7947 */ /* 0x000fec0003800000 */
.L_x_101:
[----:B------:R-:W0:Y:S01]  /*0a50*/  MUFU.RSQ R0, -QNAN ;  /* 0xffc0000000007908 */ /* 0x000e220000001400 */
[----:B------:R-:W-:Y:S05]  /*0a60*/  BRA `(.L_x_108) ;  /* 0x0000000000047947 */ /* 0x000fea0003800000 */
.L_x_100:
[----:B------:R-:W-:-:S07]  /*0a70*/  FADD.FTZ R0, R0, R3 ;  /* 0x0000000300007221 */ /* 0x000fce0000010000 */
.L_x_108:
[----:B------:R-:W-:Y:S05]  /*0a80*/  BSYNC.RECONVERGENT B2 ;  /* 0x0000000000027941 */ /* 0x000fea0003800200 */
.L_x_98:
[----:B------:R-:W-:-:S04]  /*0a90*/  IMAD.MOV.U32 R9, RZ, RZ, 0x0 ;  /* 0x00000000ff097424 */ /* 0x000fc800078e00ff */
[----:B0-----:R-:W-:Y:S05]  /*0aa0*/  RET.REL.NODEC R8 `(_Z9play_fastPiPxS0_S0_i) ;  /* 0xfffffff408547950 */ /* 0x001fea0003c3ffff */
.L_x_109:
        /* <DEDUP_REMOVED lines=13> */
.L_x_113:


//--------------------- .text._Z21copy_health_and_scorePiPxS0_S0_i --------------------------
	.section	.text._Z21copy_health_and_scorePiPxS0_S0_i,"ax",@progbits
	.align	128
        .global         _Z21copy_health_and_scorePiPxS0_S0_i
        .type           _Z21copy_health_and_scorePiPxS0_S0_i,@function
        .size           _Z21copy_health_and_scorePiPxS0_S0_i,(.L_x_122 - _Z21copy_health_and_scorePiPxS0_S0_i)
        .other          _Z21copy_health_and_scorePiPxS0_S0_i,@"STO_CUDA_ENTRY STV_DEFAULT"
_Z21copy_health_and_scorePiPxS0_S0_i:
.text._Z21copy_health_and_scorePiPxS0_S0_i:
[----:B------:R-:W-:Y:S01]  /*0000*/  LDC R1, c[0x0][0x37c] ;  /* 0x0000df00ff017b82 */ /* 0x000fe20000000800 */
[----:B------:R-:W0:Y:S07]  /*0010*/  S2R R13, SR_TID.X ;  /* 0x00000000000d7919 */ /* 0x000e2e0000002100 */
[----:B------:R-:W0:Y:S01]  /*0020*/  LDC.64 R2, c[0x0][0x380] ;  /* 0x0000e000ff027b82 */ /* 0x000e220000000a00 */
[----:B------:R-:W1:Y:S07]  /*0030*/  LDCU.64 UR4, c[0x0][0x358] ;  /* 0x00006b00ff0477ac */ /* 0x000e6e0008000a00 */
[----:B------:R-:W2:Y:S08]  /*0040*/  LDC.64 R6, c[0x0][0x388] ;  /* 0x0000e200ff067b82 */ /* 0x000eb00000000a00 */
[----:B------:R-:W3:Y:S08]  /*0050*/  LDC.64 R8, c[0x0][0x390] ;  /* 0x0000e400ff087b82 */ /* 0x000ef00000000a00 */
[----:B------:R-:W4:Y:S01]  /*0060*/  LDC.64 R10, c[0x0][0x398] ;  /* 0x0000e600ff0a7b82 */ /* 0x000f220000000a00 */
[----:B0-----:R-:W-:-:S05]  /*0070*/  IMAD.WIDE.U32 R2, R13, 0x4, R2 ;  /* 0x000000040d027825 */ /* 0x001fca00078e0002 */
[----:B-1----:R-:W5:Y:S01]  /*0080*/  LDG.E R4, desc[UR4][R2.64] ;  /* 0x0000000402047981 */ /* 0x002f62000c1e1900 */
[----:B--2---:R-:W-:-:S04]  /*0090*/  IMAD.WIDE.U32 R6, R13, 0x8, R6 ;  /* 0x000000080d067825 */ /* 0x004fc800078e0006 */
[----:B---3--:R-:W-:Y:S01]  /*00a0*/  IMAD.WIDE.U32 R8, R13, 0x8, R8 ;  /* 0x000000080d087825 */ /* 0x008fe200078e0008 */
[----:B-----5:R-:W-:-:S05]  /*00b0*/  SHF.R.S32.HI R5, RZ, 0x1f, R4 ;  /* 0x0000001fff057819 */ /* 0x020fca0000011404 */
[----:B------:R-:W-:Y:S04]  /*00c0*/  STG.E.64 desc[UR4][R6.64], R4 ;  /* 0x0000000406007986 */ /* 0x000fe8000c101b04 */
[----:B------:R-:W2:Y:S01]  /*00d0*/  LDG.E.64 R8, desc[UR4][R8.64] ;  /* 0x0000000408087981 */ /* 0x000ea2000c1e1b00 */
[----:B----4-:R-:W-:-:S05]  /*00e0*/  IMAD.WIDE.U32 R10, R13, 0x8, R10 ;  /* 0x000000080d0a7825 */ /* 0x010fca00078e000a */
[----:B--2---:R-:W-:Y:S01]  /*00f0*/  STG.E.64 desc[UR4][R10.64], R8 ;  /* 0x000000080a007986 */ /* 0x004fe2000c101b04 */
[----:B------:R-:W-:Y:S05]  /*0100*/  EXIT ;  /* 0x000000000000794d */ /* 0x000fea0003800000 */
.L_x_110:
        /* <DEDUP_REMOVED lines=15> */
.L_x_122:


//--------------------- .text._Z13reduce_healthPxPiS_S0_i --------------------------
	.section	.text._Z13reduce_healthPxPiS_S0_i,"ax",@progbits
	.align	128
        .global         _Z13reduce_healthPxPiS_S0_i
        .type           _Z13reduce_healthPxPiS_S0_i,@function
        .size           _Z13reduce_healthPxPiS_S0_i,(.L_x_123 - _Z13reduce_healthPxPiS_S0_i)
        .other          _Z13reduce_healthPxPiS_S0_i,@"STO_CUDA_ENTRY STV_DEFAULT"
_Z13reduce_healthPxPiS_S0_i:
.text._Z13reduce_healthPxPiS_S0_i:
[----:B------:R-:W-:Y:S01]  /*0000*/  LDC R1, c[0x0][0x37c] ;  /* 0x0000df00ff017b82 */ /* 0x000fe20000000800 */
[----:B------:R-:W0:Y:S07]  /*0010*/  S2R R7, SR_TID.X ;  /* 0x0000000000077919 */ /* 0x000e2e0000002100 */
[----:B------:R-:W0:Y:S01]  /*0020*/  LDC.64 R2, c[0x0][0x390] ;  /* 0x0000e400ff027b82 */ /* 0x000e220000000a00 */
[----:B------:R-:W1:Y:S01]  /*0030*/  LDCU.64 UR6, c[0x0][0x358] ;  /* 0x00006b00ff0677ac */ /* 0x000e620008000a00 */
[----:B------:R-:W2:Y:S01]  /*0040*/  LDCU UR5, c[0x0][0x3a0] ;  /* 0x00007400ff0577ac */ /* 0x000ea20008000800 */
[----:B0-----:R-:W-:-:S06]  /*0050*/  IMAD.WIDE.U32 R2, R7, 0x8, R2 ;  /* 0x0000000807027825 */ /* 0x001fcc00078e0002 */
[----:B-1----:R-:W3:Y:S01]  /*0060*/  LDG.E.64 R2, desc[UR6][R2.64] ;  /* 0x0000000602027981 */ /* 0x002ee2000c1e1b00 */
[----:B--2---:R-:W-:Y:S02]  /*0070*/  USHF.R.S32.HI UR4, URZ, 0x1f, UR5 ;  /* 0x0000001fff047899 */ /* 0x004fe40008011405 */
[----:B---3--:R-:W-:-:S04]  /*0080*/  ISETP.NE.U32.AND P0, PT, R2, UR5, PT ;  /* 0x0000000502007c0c */ /* 0x008fc8000bf05070 */
[----:B------:R-:W-:-:S13]  /*0090*/  ISETP.NE.AND.EX P0, PT, R3, UR4, PT, P0 ;  /* 0x0000000403007c0c */ /* 0x000fda000bf05300 */
[----:B------:R-:W-:Y:S05]  /*00a0*/  @!P0 EXIT ;  /* 0x000000000000894d */ /* 0x000fea0003800000 */
[----:B------:R-:W0:Y:S01]  /*00b0*/  LDC.64 R4, c[0x0][0x380] ;  /* 0x0000e000ff047b82 */ /* 0x000e220000000a00 */
[----:B------:R-:W1:Y:S01]  /*00c0*/  LDCU.64 UR4, c[0x0][0x388] ;  /* 0x00007100ff0477ac */ /* 0x000e620008000a00 */
[----:B0-----:R-:W-:-:S05]  /*00d0*/  IMAD.WIDE.U32 R4, R7, 0x8, R4 ;  /* 0x0000000807047825 */ /* 0x001fca00078e0004 */
[----:B------:R-:W2:Y:S01]  /*00e0*/  LDG.E.64 R6, desc[UR6][R4.64] ;  /* 0x0000000604067981 */ /* 0x000ea2000c1e1b00 */
[----:B-1----:R-:W-:-:S04]  /*00f0*/  LEA R8, P1, R2, UR4, 0x2 ;  /* 0x0000000402087c11 */ /* 0x002fc8000f8210ff */
[----:B------:R-:W-:Y:S01]  /*0100*/  LEA.HI.X R9, R2, UR5, R3, 0x2, P1 ;  /* 0x0000000502097c11 */ /* 0x000fe200088f1403 */
[----:B------:R-:W-:Y:S01]  /*0110*/  IMAD.MOV.U32 R3, RZ, RZ, -0x1 ;  /* 0xffffffffff037424 */ /* 0x000fe200078e00ff */
[----:B--2---:R-:W-:-:S05]  /*0120*/  IADD3 R6, P0, PT, R6, 0x1, RZ ;  /* 0x0000000106067810 */ /* 0x004fca0007f1e0ff */
[----:B------:R-:W-:-:S05]  /*0130*/  IMAD.X R7, RZ, RZ, R7, P0 ;  /* 0x000000ffff077224 */ /* 0x000fca00000e0607 */
[----:B------:R0:W-:Y:S04]  /*0140*/  STG.E.64 desc[UR6][R4.64], R6 ;  /* 0x0000000604007986 */ /* 0x0001e8000c101b06 */
[----:B------:R-:W2:Y:S02]  /*0150*/  ATOMG.E.ADD.STRONG.GPU PT, R8, desc[UR6][R8.64], R3 ;  /* 0x80000003080879a8 */ /* 0x000ea400081ef106 */
[----:B--2---:R-:W-:-:S13]  /*0160*/  ISETP.NE.AND P0, PT, R8, 0x1, PT ;  /* 0x000000010800780c */ /* 0x004fda0003f05270 */
[----:B0-----:R-:W-:Y:S05]  /*0170*/  @P0 EXIT ;  /* 0x000000000000094d */ /* 0x001fea0003800000 */
[----:B------:R-:W0:Y:S01]  /*0180*/  S2R R0, SR_LANEID ;  /* 0x0000000000007919 */ /* 0x000e220000000000 */
[----:B------:R-:W1:Y:S01]  /*0190*/  LDC.64 R2, c[0x0][0x398] ;  /* 0x0000e600ff027b82 */ /* 0x000e620000000a00 */
[----:B------:R-:W-:Y:S02]  /*01a0*/  VOTEU.ANY UR4, UPT, PT ;  /* 0x0000000000047886 */ /* 0x000fe400038e0100 */
[----:B------:R-:W-:Y:S02]  /*01b0*/  UFLO.U32 UR5, UR4 ;  /* 0x00000004000572bd */ /* 0x000fe400080e0000 */
[----:B------:R-:W-:-:S06]  /*01c0*/  UPOPC UR4, UR4 ;  /* 0x00000004000472bf */ /* 0x000fcc0008000000 */
[----:B------:R-:W-:Y:S01]  /*01d0*/  IMAD R5, RZ, RZ, -UR4 ;  /* 0x80000004ff057e24 */ /* 0x000fe2000f8e02ff */
[----:B0-----:R-:W-:-:S13]  /*01e0*/  ISETP.EQ.U32.AND P0, PT, R0, UR5, PT ;  /* 0x0000000500007c0c */ /* 0x001fda000bf02070 */
[----:B-1----:R-:W-:Y:S01]  /*01f0*/  @P0 REDG.E.ADD.STRONG.GPU desc[UR6][R2.64], R5 ;  /* 0x000000050200098e */ /* 0x002fe2000c12e106 */
[----:B------:R-:W-:Y:S05]  /*0200*/  EXIT ;  /* 0x000000000000794d */ /* 0x000fea0003800000 */
.L_x_111:
        /* <DEDUP_REMOVED lines=15> */
.L_x_123:


//--------------------- .nv.shared.reserved.0     --------------------------
	.section	.nv.shared.reserved.0,"aw",@nobits
	.weak		__nv_reservedSMEM_offset_0_alias
	.size		__nv_reservedSMEM_offset_0_alias, 0, 64
	.other		__nv_reservedSMEM_offset_0_alias,@"STO_CUDA_RESERVED_SHARED STV_DEFAULT"
__nv_reservedSMEM_offset_0_alias:
	.zero		0
	.zero		64


//--------------------- .nv.global                --------------------------
	.section	.nv.global,"aw",@nobits
	.align	8
.nv.global:
	.type		min_val,@object
	.size		min_val,(_ZN34_INTERNAL_00cbba27_4_k_cu_127f25bb6thrust24THRUST_300001_SM_1000_NS12placeholders3_10E - min_val)
min_val:
	.zero		8
	.type		_ZN34_INTERNAL_00cbba27_4_k_cu_127f25bb6thrust24THRUST_300001_SM_1000_NS12placeholders3_10E,@object
	.size		_ZN34_INTERNAL_00cbba27_4_k_cu_127f25bb6thrust24THRUST_300001_SM_1000_NS12placeholders3_10E,(_ZN34_INTERNAL_00cbba27_4_k_cu_127f25bb4cuda3std3__419piecewise_constructE - _ZN34_INTERNAL_00cbba27_4_k_cu_127f25bb6thrust24THRUST_300001_SM_1000_NS12placeholders3_10E)
_ZN34_INTERNAL_00cbba27_4_k_cu_127f25bb6thrust24THRUST_300001_SM_1000_NS12placeholders3_10E:
	.zero		1
	.type		_ZN34_INTERNAL_00cbba27_4_k_cu_127f25bb4cuda3std3__419piecewise_constructE,@object
	.size		_ZN34_INTERNAL_00cbba27_4_k_cu_127f25bb4cuda3std3__419piecewise_constructE,(_ZN34_INTERNAL_00cbba27_4_k_cu_127f25bb4cuda3std6ranges3__45__cpo5cdataE - _ZN34_INTERNAL_00cbba27_4_k_cu_127f25bb4cuda3std3__419piecewise_constructE)
_ZN34_INTERNAL_00cbba27_4_k_cu_127f25bb4cuda3std3__419piecewise_constructE:
	.zero		1
	.type		_ZN34_INTERNAL_00cbba27_4_k_cu_127f25bb4cuda3std6ranges3__45__cpo5cdataE,@object
	.size		_ZN34_INTERNAL_00cbba27_4_k_cu_127f25bb4cuda3std6ranges3__45__cpo5cdataE,(_ZN34_INTERNAL_00cbba27_4_k_cu_127f25bb6thrust24THRUST_300001_SM_1000_NS12placeholders2_2E - _ZN34_INTERNAL_00cbba27_4_k_cu_127f25bb4cuda3std6ranges3__45__cpo5cdataE)
_ZN34_INTERNAL_00cbba27_4_k_cu_127f25bb4cuda3std6ranges3__45__cpo5cdataE:
	.zero		1
	.type		_ZN34_INTERNAL_00cbba27_4_k_cu_127f25bb6thrust24THRUST_300001_SM_1000_NS12placeholders2_2E,@object
	.size		_ZN34_INTERNAL_00cbba27_4_k_cu_127f25bb6thrust24THRUST_300001_SM_1000_NS12placeholders2_2E,(_ZN34_INTERNAL_00cbba27_4_k_cu_127f25bb4cuda3std3__45__cpo3endE - _ZN34_INTERNAL_00cbba27_4_k_cu_127f25bb6thrust24THRUST_300001_SM_1000_NS12placeholders2_2E)
_ZN34_INTERNAL_00cbba27_4_k_cu_127f25bb6thrust24THRUST_300001_SM_1000_NS12placeholders2_2E:
	.zero		1
	.type		_ZN34_INTERNAL_00cbba27_4_k_cu_127f25bb4cuda3std3__45__cpo3endE,@object
	.size		_ZN34_INTERNAL_00cbba27_4_k_cu_127f25bb4cuda3std3__45__cpo3endE,(_ZN34_INTERNAL_00cbba27_4_k_cu_127f25bb4cuda3std6ranges3__45__cpo3endE - _ZN34_INTERNAL_00cbba27_4_k_cu_127f25bb4cuda3std3__45__cpo3endE)
_ZN34_INTERNAL_00cbba27_4_k_cu_127f25bb4cuda3std3__45__cpo3endE:
	.zero		1
	.type		_ZN34_INTERNAL_00cbba27_4_k_cu_127f25bb4cuda3std6ranges3__45__cpo3endE,@object
	.size		_ZN34_INTERNAL_00cbba27_4_k_cu_127f25bb4cuda3std6ranges3__45__cpo3endE,(_ZN34_INTERNAL_00cbba27_4_k_cu_127f25bb6thrust24THRUST_300001_SM_1000_NS12placeholders2_6E - _ZN34_INTERNAL_00cbba27_4_k_cu_127f25bb4cuda3std6ranges3__45__cpo3endE)
_ZN34_INTERNAL_00cbba27_4_k_cu_127f25bb4cuda3std6ranges3__45__cpo3endE:
	.zero		1
	.type		_ZN34_INTERNAL_00cbba27_4_k_cu_127f25bb6thrust24THRUST_300001_SM_1000_NS12placeholders2_6E,@object
	.size		_ZN34_INTERNAL_00cbba27_4_k_cu_127f25bb6thrust24THRUST_300001_SM_1000_NS12placeholders2_6E,(_ZN34_INTERNAL_00cbba27_4_k_cu_127f25bb4cuda3std3__45__cpo4rendE - _ZN34_INTERNAL_00cbba27_4_k_cu_127f25bb6thrust24THRUST_300001_SM_1000_NS12placeholders2_6E)
_ZN34_INTERNAL_00cbba27_4_k_cu_127f25bb6thrust24THRUST_300001_SM_1000_NS12placeholders2_6E:
	.zero		1
	.type		_ZN34_INTERNAL_00cbba27_4_k_cu_127f25bb4cuda3std3__45__cpo4rendE,@object
	.size		_ZN34_INTERNAL_00cbba27_4_k_cu_127f25bb4cuda3std3__45__cpo4rendE,(_ZN34_INTERNAL_00cbba27_4_k_cu_127f25bb4cuda3std6ranges3__45__cpo9iter_swapE - _ZN34_INTERNAL_00cbba27_4_k_cu_127f25bb4cuda3std3__45__cpo4rendE)
_ZN34_INTERNAL_00cbba27_4_k_cu_127f25bb4cuda3std3__45__cpo4rendE:
	.zero		1
	.type		_ZN34_INTERNAL_00cbba27_4_k_cu_127f25bb4cuda3std6ranges3__45__cpo9iter_swapE,@object
	.size		_ZN34_INTERNAL_00cbba27_4_k_cu_127f25bb4cuda3std6ranges3__45__cpo9iter_swapE,(_ZN34_INTERNAL_00cbba27_4_k_cu_127f25bb4cuda3std3__48unexpectE - _ZN34_INTERNAL_00cbba27_4_k_cu_127f25bb4cuda3std6ranges3__45__cpo9iter_swapE)
_ZN34_INTERNAL_00cbba27_4_k_cu_127f25bb4cuda3std6ranges3__45__cpo9iter_swapE:
	.zero		1
	.type		_ZN34_INTERNAL_00cbba27_4_k_cu_127f25bb4cuda3std3__48unexpectE,@object
	.size		_ZN34_INTERNAL_00cbba27_4_k_cu_127f25bb4cuda3std3__48unexpectE,(_ZN34_INTERNAL_00cbba27_4_k_cu_127f25bb6thrust24THRUST_300001_SM_1000_NS8cuda_cub3parE - _ZN34_INTERNAL_00cbba27_4_k_cu_127f25bb4cuda3std3__48unexpectE)
_ZN34_INTERNAL_00cbba27_4_k_cu_127f25bb4cuda3std3__48unexpectE:
	.zero		1
	.type		_ZN34_INTERNAL_00cbba27_4_k_cu_127f25bb6thrust24THRUST_300001_SM_1000_NS8cuda_cub3parE,@object
	.size		_ZN34_INTERNAL_00cbba27_4_k_cu_127f25bb6thrust24THRUST_300001_SM_1000_NS8cuda_cub3parE,(_ZN34_INTERNAL_00cbba27_4_k_cu_127f25bb6thrust24THRUST_300001_SM_1000_NS12placeholders2_8E - _ZN34_INTERNAL_00cbba27_4_k_cu_127f25bb6thrust24THRUST_300001_SM_1000_NS8cuda_cub3parE)
_ZN34_INTERNAL_00cbba27_4_k_cu_127f25bb6thrust24THRUST_300001_SM_1000_NS8cuda_cub3parE:
	.zero		1
	.type		_ZN34_INTERNAL_00cbba27_4_k_cu_127f25bb6thrust24THRUST_300001_SM_1000_NS12placeholders2_8E,@object
	.size		_ZN34_INTERNAL_00cbba27_4_k_cu_127f25bb6thrust24THRUST_300001_SM_1000_NS12placeholders2_8E,(_ZN34_INTERNAL_00cbba27_4_k_cu_127f25bb4cuda3std3__45__cpo5crendE - _ZN34_INTERNAL_00cbba27_4_k_cu_127f25bb6thrust24THRUST_300001_SM_1000_NS12placeholders2_8E)
_ZN34_INTERNAL_00cbba27_4_k_cu_127f25bb6thrust24THRUST_300001_SM_1000_NS12placeholders2_8E:
	.zero		1
	.type		_ZN34_INTERNAL_00cbba27_4_k_cu_127f25bb4cuda3std3__45__cpo5crendE,@object
	.size		_ZN34_INTERNAL_00cbba27_4_k_cu_127f25bb4cuda3std3__45__cpo5crendE,(_ZN34_INTERNAL_00cbba27_4_k_cu_127f25bb4cuda3std6ranges3__45__cpo4prevE - _ZN34_INTERNAL_00cbba27_4_k_cu_127f25bb4cuda3std3__45__cpo5crendE)
_ZN34_INTERNAL_00cbba27_4_k_cu_127f25bb4cuda3std3__45__cpo5crendE:
	.zero		1
	.type		_ZN34_INTERNAL_00cbba27_4_k_cu_127f25bb4cuda3std6ranges3__45__cpo4prevE,@object
	.size		_ZN34_INTERNAL_00cbba27_4_k_cu_127f25bb4cuda3std6ranges3__45__cpo4prevE,(_ZN34_INTERNAL_00cbba27_4_k_cu_127f25bb6thrust24THRUST_300001_SM_1000_NS6system6detail10sequential3seqE - _ZN34_INTERNAL_00cbba27_4_k_cu_127f25bb4cuda3std6ranges3__45__cpo4prevE)
_ZN34_INTERNAL_00cbba27_4_k_cu_127f25bb4cuda3std6ranges3__45__cpo4prevE:
	.zero		1
	.type		_ZN34_INTERNAL_00cbba27_4_k_cu_127f25bb6thrust24THRUST_300001_SM_1000_NS6system6detail10sequential3seqE,@object
	.size		_ZN34_INTERNAL_00cbba27_4_k_cu_127f25bb6thrust24THRUST_300001_SM_1000_NS6system6detail10sequential3seqE,(_ZN34_INTERNAL_00cbba27_4_k_cu_127f25bb4cuda3std6ranges3__45__cpo9iter_moveE - _ZN34_INTERNAL_00cbba27_4_k_cu_127f25bb6thrust24THRUST_300001_SM_1000_NS6system6detail10sequential3seqE)
_ZN34_INTERNAL_00cbba27_4_k_cu_127f25bb6thrust24THRUST_300001_SM_1000_NS6system6detail10sequential3seqE:
	.zero		1
	.type		_ZN34_INTERNAL_00cbba27_4_k_cu_127f25bb4cuda3std6ranges3__45__cpo9iter_moveE,@object
	.size		_ZN34_INTERNAL_00cbba27_4_k_cu_127f25bb4cuda3std6ranges3__45__cpo9iter_moveE,(_ZN34_INTERNAL_00cbba27_4_k_cu_127f25bb6thrust24THRUST_300001_SM_1000_NS12placeholders2_4E - _ZN34_INTERNAL_00cbba27_4_k_cu_127f25bb4cuda3std6ranges3__45__cpo9iter_moveE)
_ZN34_INTERNAL_00cbba27_4_k_cu_127f25bb4cuda3std6ranges3__45__cpo9iter_moveE:
	.zero		1
	.type		_ZN34_INTERNAL_00cbba27_4_k_cu_127f25bb6thrust24THRUST_300001_SM_1000_NS12placeholders2_4E,@object
	.size		_ZN34_INTERNAL_00cbba27_4_k_cu_127f25bb6thrust24THRUST_300001_SM_1000_NS12placeholders2_4E,(_ZN34_INTERNAL_00cbba27_4_k_cu_127f25bb4cuda3std3__45__cpo4cendE - _ZN34_INTERNAL_00cbba27_4_k_cu_127f25bb6thrust24THRUST_300001_SM_1000_NS12placeholders2_4E)
_ZN34_INTERNAL_00cbba27_4_k_cu_127f25bb6thrust24THRUST_300001_SM_1000_NS12placeholders2_4E:
	.zero		1
	.type		_ZN34_INTERNAL_00cbba27_4_k_cu_127f25bb4cuda3std3__45__cpo4cendE,@object
	.size		_ZN34_INTERNAL_00cbba27_4_k_cu_127f25bb4cuda3std3__45__cpo4cendE,(_ZN34_INTERNAL_00cbba27_4_k_cu_127f25bb4cuda3std6ranges3__45__cpo4cendE - _ZN34_INTERNAL_00cbba27_4_k_cu_127f25bb4cuda3std3__45__cpo4cendE)
_ZN34_INTERNAL_00cbba27_4_k_cu_127f25bb4cuda3std3__45__cpo4cendE:
	.zero		1
	.type		_ZN34_INTERNAL_00cbba27_4_k_cu_127f25bb4cuda3std6ranges3__45__cpo4cendE,@object
	.size		_ZN34_INTERNAL_00cbba27_4_k_cu_127f25bb4cuda3std6ranges3__45__cpo4cendE,(_ZN34_INTERNAL_00cbba27_4_k_cu_127f25bb4cuda3std3__420unreachable_sentinelE - _ZN34_INTERNAL_00cbba27_4_k_cu_127f25bb4cuda3std6ranges3__45__cpo4cendE)
_ZN34_INTERNAL_00cbba27_4_k_cu_127f25bb4cuda3std6ranges3__45__cpo4cendE:
	.zero		1
	.type		_ZN34_INTERNAL_00cbba27_4_k_cu_127f25bb4cuda3std3__420unreachable_sentinelE,@object
	.size		_ZN34_INTERNAL_00cbba27_4_k_cu_127f25bb4cuda3std3__420unreachable_sentinelE,(_ZN34_INTERNAL_00cbba27_4_k_cu_127f25bb4cuda3std6ranges3__45__cpo5ssizeE - _ZN34_INTERNAL_00cbba27_4_k_cu_127f25bb4cuda3std3__420unreachable_sentinelE)
_ZN34_INTERNAL_00cbba27_4_k_cu_127f25bb4cuda3std3__420unreachable_sentinelE:
	.zero		1
	.type		_ZN34_INTERNAL_00cbba27_4_k_cu_127f25bb4cuda3std6ranges3__45__cpo5ssizeE,@object
	.size		_ZN34_INTERNAL_00cbba27_4_k_cu_127f25bb4cuda3std6ranges3__45__cpo5ssizeE,(_ZN34_INTERNAL_00cbba27_4_k_cu_127f25bb6thrust24THRUST_300001_SM_1000_NS3seqE - _ZN34_INTERNAL_00cbba27_4_k_cu_127f25bb4cuda3std6ranges3__45__cpo5ssizeE)
_ZN34_INTERNAL_00cbba27_4_k_cu_127f25bb4cuda3std6ranges3__45__cpo5ssizeE:
	.zero		1
	.type		_ZN34_INTERNAL_00cbba27_4_k_cu_127f25bb6thrust24THRUST_300001_SM_1000_NS3seqE,@object
	.size		_ZN34_INTERNAL_00cbba27_4_k_cu_127f25bb6thrust24THRUST_300001_SM_1000_NS3seqE,(_ZN34_INTERNAL_00cbba27_4_k_cu_127f25bb4cuda3std3__48in_placeE - _ZN34_INTERNAL_00cbba27_4_k_cu_127f25bb6thrust24THRUST_300001_SM_1000_NS3seqE)
_ZN34_INTERNAL_00cbba27_4_k_cu_127f25bb6thrust24THRUST_300001_SM_1000_NS3seqE:
	.zero		1
	.type		_ZN34_INTERNAL_00cbba27_4_k_cu_127f25bb4cuda3std3__48in_placeE,@object
	.size		_ZN34_INTERNAL_00cbba27_4_k_cu_127f25bb4cuda3std3__48in_placeE,(_ZN34_INTERNAL_00cbba27_4_k_cu_127f25bb4cuda3std6ranges3__45__cpo4sizeE - _ZN34_INTERNAL_00cbba27_4_k_cu_127f25bb4cuda3std3__48in_placeE)
_ZN34_INTERNAL_00cbba27_4_k_cu_127f25bb4cuda3std3__48in_placeE:
	.zero		1
	.type		_ZN34_INTERNAL_00cbba27_4_k_cu_127f25bb4cuda3std6ranges3__45__cpo4sizeE,@object
	.size		_ZN34_INTERNAL_00cbba27_4_k_cu_127f25bb4cuda3std6ranges3__45__cpo4sizeE,(_ZN34_INTERNAL_00cbba27_4_k_cu_127f25bb6thrust24THRUST_300001_SM_1000_NS12placeholders2_3E - _ZN34_INTERNAL_00cbba27_4_k_cu_127f25bb4cuda3std6ranges3__45__cpo4sizeE)
_ZN34_INTERNAL_00cbba27_4_k_cu_127f25bb4cuda3std6ranges3__45__cpo4sizeE:
	.zero		1
	.type		_ZN34_INTERNAL_00cbba27_4_k_cu_127f25bb6thrust24THRUST_300001_SM_1000_NS12placeholders2_3E,@object
	.size		_ZN34_INTERNAL_00cbba27_4_k_cu_127f25bb6thrust24THRUST_300001_SM_1000_NS12placeholders2_3E,(_ZN34_INTERNAL_00cbba27_4_k_cu_127f25bb4cuda3std3__45__cpo6cbeginE - _ZN34_INTERNAL_00cbba27_4_k_cu_127f25bb6thrust24THRUST_300001_SM_1000_NS12placeholders2_3E)
_ZN34_INTERNAL_00cbba27_4_k_cu_127f25bb6thrust24THRUST_300001_SM_1000_NS12placeholders2_3E:
	.zero		1
	.type		_ZN34_INTERNAL_00cbba27_4_k_cu_127f25bb4cuda3std3__45__cpo6cbeginE,@object
	.size		_ZN34_INTERNAL_00cbba27_4_k_cu_127f25bb4cuda3std3__45__cpo6cbeginE,(_ZN34_INTERNAL_00cbba27_4_k_cu_127f25bb4cuda3std6ranges3__45__cpo6cbeginE - _ZN34_INTERNAL_00cbba27_4_k_cu_127f25bb4cuda3std3__45__cpo6cbeginE)
_ZN34_INTERNAL_00cbba27_4_k_cu_127f25bb4cuda3std3__45__cpo6cbeginE:
	.zero		1
	.type		_ZN34_INTERNAL_00cbba27_4_k_cu_127f25bb4cuda3std6ranges3__45__cpo6cbeginE,@object
	.size		_ZN34_INTERNAL_00cbba27_4_k_cu_127f25bb4cuda3std6ranges3__45__cpo6cbeginE,(_ZN34_INTERNAL_00cbba27_4_k_cu_127f25bb6thrust24THRUST_300001_SM_1000_NS12placeholders2_7E - _ZN34_INTERNAL_00cbba27_4_k_cu_127f25bb4cuda3std6ranges3__45__cpo6cbeginE)
_ZN34_INTERNAL_00cbba27_4_k_cu_127f25bb4cuda3std6ranges3__45__cpo6cbeginE:
	.zero		1
	.type		_ZN34_INTERNAL_00cbba27_4_k_cu_127f25bb6thrust24THRUST_300001_SM_1000_NS12placeholders2_7E,@object
	.size		_ZN34_INTERNAL_00cbba27_4_k_cu_127f25bb6thrust24THRUST_300001_SM_1000_NS12placeholders2_7E,(_ZN34_INTERNAL_00cbba27_4_k_cu_127f25bb4cuda3std3__45__cpo7crbeginE - _ZN34_INTERNAL_00cbba27_4_k_cu_127f25bb6thrust24THRUST_300001_SM_1000_NS12placeholders2_7E)
_ZN34_INTERNAL_00cbba27_4_k_cu_127f25bb6thrust24THRUST_300001_SM_1000_NS12placeholders2_7E:
	.zero		1
	.type		_ZN34_INTERNAL_00cbba27_4_k_cu_127f25bb4cuda3std3__45__cpo7crbeginE,@object
	.size		_ZN34_INTERNAL_00cbba27_4_k_cu_127f25bb4cuda3std3__45__cpo7crbeginE,(_ZN34_INTERNAL_00cbba27_4_k_cu_127f25bb4cuda3std6ranges3__45__cpo4nextE - _ZN34_INTERNAL_00cbba27_4_k_cu_127f25bb4cuda3std3__45__cpo7crbeginE)
_ZN34_INTERNAL_00cbba27_4_k_cu_127f25bb4cuda3std3__45__cpo7crbeginE:
	.zero		1
	.type		_ZN34_INTERNAL_00cbba27_4_k_cu_127f25bb4cuda3std6ranges3__45__cpo4nextE,@object
	.size		_ZN34_INTERNAL_00cbba27_4_k_cu_127f25bb4cuda3std6ranges3__45__cpo4nextE,(_ZN34_INTERNAL_00cbba27_4_k_cu_127f25bb4cuda3std6ranges3__45__cpo4swapE - _ZN34_INTERNAL_00cbba27_4_k_cu_127f25bb4cuda3std6ranges3__45__cpo4nextE)
_ZN34_INTERNAL_00cbba27_4_k_cu_127f25bb4cuda3std6ranges3__45__cpo4nextE:
	.zero		1
	.type		_ZN34_INTERNAL_00cbba27_4_k_cu_127f25bb4cuda3std6ranges3__45__cpo4swapE,@object
	.size		_ZN34_INTERNAL_00cbba27_4_k_cu_127f25bb4cuda3std6ranges3__45__cpo4swapE,(_ZN34_INTERNAL_00cbba27_4_k_cu_127f25bb6thrust24THRUST_300001_SM_1000_NS8cuda_cub10par_nosyncE - _ZN34_INTERNAL_00cbba27_4_k_cu_127f25bb4cuda3std6ranges3__45__cpo4swapE)
_ZN34_INTERNAL_00cbba27_4_k_cu_127f25bb4cuda3std6ranges3__45__cpo4swapE:
	.zero		1
	.type		_ZN34_INTERNAL_00cbba27_4_k_cu_127f25bb6thrust24THRUST_300001_SM_1000_NS8cuda_cub10par_nosyncE,@object
	.size		_ZN34_INTERNAL_00cbba27_4_k_cu_127f25bb6thrust24THRUST_300001_SM_1000_NS8cuda_cub10par_nosyncE,(_ZN34_INTERNAL_00cbba27_4_k_cu_127f25bb6thrust24THRUST_300001_SM_1000_NS12placeholders2_9E - _ZN34_INTERNAL_00cbba27_4_k_cu_127f25bb6thrust24THRUST_300001_SM_1000_NS8cuda_cub10par_nosyncE)
_ZN34_INTERNAL_00cbba27_4_k_cu_127f25bb6thrust24THRUST_300001_SM_1000_NS8cuda_cub10par_nosyncE:
	.zero		1
	.type		_ZN34_INTERNAL_00cbba27_4_k_cu_127f25bb6thrust24THRUST_300001_SM_1000_NS12placeholders2_9E,@object
	.size		_ZN34_INTERNAL_00cbba27_4_k_cu_127f25bb6thrust24THRUST_300001_SM_1000_NS12placeholders2_9E,(_ZN34_INTERNAL_00cbba27_4_k_cu_127f25bb4cuda3std3__436_GLOBAL__N__00cbba27_4_k_cu_127f25bb6ignoreE - _ZN34_INTERNAL_00cbba27_4_k_cu_127f25bb6thrust24THRUST_300001_SM_1000_NS12placeholders2_9E)
_ZN34_INTERNAL_00cbba27_4_k_cu_127f25bb6thrust24THRUST_300001_SM_1000_NS12placeholders2_9E:
	.zero		1
	.type		_ZN34_INTERNAL_00cbba27_4_k_cu_127f25bb4cuda3std3__436_GLOBAL__N__00cbba27_4_k_cu_127f25bb6ignoreE,@object
	.size		_ZN34_INTERNAL_00cbba27_4_k_cu_127f25bb4cuda3std3__436_GLOBAL__N__00cbba27_4_k_cu_127f25bb6ignoreE,(_ZN34_INTERNAL_00cbba27_4_k_cu_127f25bb4cuda3std6ranges3__45__cpo4dataE - _ZN34_INTERNAL_00cbba27_4_k_cu_127f25bb4cuda3std3__436_GLOBAL__N__00cbba27_4_k_cu_127f25bb6ignoreE)
_ZN34_INTERNAL_00cbba27_4_k_cu_127f25bb4cuda3std3__436_GLOBAL__N__00cbba27_4_k_cu_127f25bb6ignoreE:
	.zero		1
	.type		_ZN34_INTERNAL_00cbba27_4_k_cu_127f25bb4cuda3std6ranges3__45__cpo4dataE,@object
	.size		_ZN34_INTERNAL_00cbba27_4_k_cu_127f25bb4cuda3std6ranges3__45__cpo4dataE,(_ZN34_INTERNAL_00cbba27_4_k_cu_127f25bb6thrust24THRUST_300001_SM_1000_NS12placeholders2_1E - _ZN34_INTERNAL_00cbba27_4_k_cu_127f25bb4cuda3std6ranges3__45__cpo4dataE)
_ZN34_INTERNAL_00cbba27_4_k_cu_127f25bb4cuda3std6ranges3__45__cpo4dataE:
	.zero		1
	.type		_ZN34_INTERNAL_00cbba27_4_k_cu_127f25bb6thrust24THRUST_300001_SM_1000_NS12placeholders2_1E,@object
	.size		_ZN34_INTERNAL_00cbba27_4_k_cu_127f25bb6thrust24THRUST_300001_SM_1000_NS12placeholders2_1E,(_ZN34_INTERNAL_00cbba27_4_k_cu_127f25bb4cuda3std3__45__cpo5beginE - _ZN34_INTERNAL_00cbba27_4_k_cu_127f25bb6thrust24THRUST_300001_SM_1000_NS12placeholders2_1E)
_ZN34_INTERNAL_00cbba27_4_k_cu_127f25bb6thrust24THRUST_300001_SM_1000_NS12placeholders2_1E:
	.zero		1
	.type		_ZN34_INTERNAL_00cbba27_4_k_cu_127f25bb4cuda3std3__45__cpo5beginE,@object
	.size		_ZN34_INTERNAL_00cbba27_4_k_cu_127f25bb4cuda3std3__45__cpo5beginE,(_ZN34_INTERNAL_00cbba27_4_k_cu_127f25bb4cuda3std6ranges3__45__cpo5beginE - _ZN34_INTERNAL_00cbba27_4_k_cu_127f25bb4cuda3std3__45__cpo5beginE)
_ZN34_INTERNAL_00cbba27_4_k_cu_127f25bb4cuda3std3__45__cpo5beginE:
	.zero		1
	.type		_ZN34_INTERNAL_00cbba27_4_k_cu_127f25bb4cuda3std6ranges3__45__cpo5beginE,@object
	.size		_ZN34_INTERNAL_00cbba27_4_k_cu_127f25bb4cuda3std6ranges3__45__cpo5beginE,(_ZN34_INTERNAL_00cbba27_4_k_cu_127f25bb6thrust24THRUST_300001_SM_1000_NS12placeholders2_5E - _ZN34_INTERNAL_00cbba27_4_k_cu_127f25bb4cuda3std6ranges3__45__cpo5beginE)
_ZN34_INTERNAL_00cbba27_4_k_cu_127f25bb4cuda3std6ranges3__45__cpo5beginE:
	.zero		1
	.type		_ZN34_INTERNAL_00cbba27_4_k_cu_127f25bb6thrust24THRUST_300001_SM_1000_NS12placeholders2_5E,@object
	.size		_ZN34_INTERNAL_00cbba27_4_k_cu_127f25bb6thrust24THRUST_300001_SM_1000_NS12placeholders2_5E,(_ZN34_INTERNAL_00cbba27_4_k_cu_127f25bb4cuda3std3__45__cpo6rbeginE - _ZN34_INTERNAL_00cbba27_4_k_cu_127f25bb6thrust24THRUST_300001_SM_1000_NS12placeholders2_5E)
_ZN34_INTERNAL_00cbba27_4_k_cu_127f25bb6thrust24THRUST_300001_SM_1000_NS12placeholders2_5E:
	.zero		1
	.type		_ZN34_INTERNAL_00cbba27_4_k_cu_127f25bb4cuda3std3__45__cpo6rbeginE,@object
	.size		_ZN34_INTERNAL_00cbba27_4_k_cu_127f25bb4cuda3std3__45__cpo6rbeginE,(_ZN34_INTERNAL_00cbba27_4_k_cu_127f25bb4cuda3std6ranges3__45__cpo7advanceE - _ZN34_INTERNAL_00cbba27_4_k_cu_127f25bb4cuda3std3__45__cpo6rbeginE)
_ZN34_INTERNAL_00cbba27_4_k_cu_127f25bb4cuda3std3__45__cpo6rbeginE:
	.zero		1
	.type		_ZN34_INTERNAL_00cbba27_4_k_cu_127f25bb4cuda3std6ranges3__45__cpo7advanceE,@object
	.size		_ZN34_INTERNAL_00cbba27_4_k_cu_127f25bb4cuda3std6ranges3__45__cpo7advanceE,(_ZN34_INTERNAL_00cbba27_4_k_cu_127f25bb4cuda3std3__47nulloptE - _ZN34_INTERNAL_00cbba27_4_k_cu_127f25bb4cuda3std6ranges3__45__cpo7advanceE)
_ZN34_INTERNAL_00cbba27_4_k_cu_127f25bb4cuda3std6ranges3__45__cpo7advanceE:
	.zero		1
	.type		_ZN34_INTERNAL_00cbba27_4_k_cu_127f25bb4cuda3std3__47nulloptE,@object
	.size		_ZN34_INTERNAL_00cbba27_4_k_cu_127f25bb4cuda3std3__47nulloptE,(_ZN34_INTERNAL_00cbba27_4_k_cu_127f25bb4cuda3std6ranges3__45__cpo8distanceE - _ZN34_INTERNAL_00cbba27_4_k_cu_127f25bb4cuda3std3__47nulloptE)
_ZN34_INTERNAL_00cbba27_4_k_cu_127f25bb4cuda3std3__47nulloptE:
	.zero		1
	.type		_ZN34_INTERNAL_00cbba27_4_k_cu_127f25bb4cuda3std6ranges3__45__cpo8distanceE,@object
	.size		_ZN34_INTERNAL_00cbba27_4_k_cu_127f25bb4cuda3std6ranges3__45__cpo8distanceE,(.L_29 - _ZN34_INTERNAL_00cbba27_4_k_cu_127f25bb4cuda3std6ranges3__45__cpo8distanceE)
_ZN34_INTERNAL_00cbba27_4_k_cu_127f25bb4cuda3std6ranges3__45__cpo8distanceE:
	.zero		1
.L_29:


//--------------------- .nv.constant0._ZN3cub18CUB_300001_SM_10006detail9transform16transform_kernelINS2_10policy_hubILb1EN4cuda3std3__45tupleIJN6thrust24THRUST_300001_SM_1000_NS7pointerIiNSA_8cuda_cub3tagENSA_11use_defaultESE_EEEEEE10policy1000ElNS7_10__identityENSA_6detail15normal_iteratorINSA_10device_ptrIxEEEEJPiEEEvT0_iT1_T2_DpNS2_10kernel_argIT3_EE --------------------------
	.section	.nv.constant0._ZN3cub18CUB_300001_SM_10006detail9transform16transform_kernelINS2_10policy_hubILb1EN4cuda3std3__45tupleIJN6thrust24THRUST_300001_SM_1000_NS7pointerIiNSA_8cuda_cub3tagENSA_11use_defaultESE_EEEEEE10policy1000ElNS7_10__identityENSA_6detail15normal_iteratorINSA_10device_ptrIxEEEEJPiEEEvT0_iT1_T2_DpNS2_10kernel_argIT3_EE,"a",@progbits
	.sectionflags	@""
	.align	4
.nv.constant0._ZN3cub18CUB_300001_SM_10006detail9transform16transform_kernelINS2_10policy_hubILb1EN4cuda3std3__45tupleIJN6thrust24THRUST_300001_SM_1000_NS7pointerIiNSA_8cuda_cub3tagENSA_11use_defaultESE_EEEEEE10policy1000ElNS7_10__identityENSA_6detail15normal_iteratorINSA_10device_ptrIxEEEEJPiEEEvT0_iT1_T2_DpNS2_10kernel_argIT3_EE:
	.zero		936


//--------------------- .nv.constant0._ZN3cub18CUB_300001_SM_10006detail9transform16transform_kernelINS2_10policy_hubILb1EN4cuda3std3__45tupleIJN6thrust24THRUST_300001_SM_1000_NS7pointerIiNSA_8cuda_cub3tagENSA_11use_defaultESE_EEEEEE10policy1000EiNS7_10__identityENSA_6detail15normal_iteratorINSA_10device_ptrIxEEEEJPiEEEvT0_iT1_T2_DpNS2_10kernel_argIT3_EE --------------------------
	.section	.nv.constant0._ZN3cub18CUB_300001_SM_10006detail9transform16transform_kernelINS2_10policy_hubILb1EN4cuda3std3__45tupleIJN6thrust24THRUST_300001_SM_1000_NS7pointerIiNSA_8cuda_cub3tagENSA_11use_defaultESE_EEEEEE10policy1000EiNS7_10__identityENSA_6detail15normal_iteratorINSA_10device_ptrIxEEEEJPiEEEvT0_iT1_T2_DpNS2_10kernel_argIT3_EE,"a",@progbits
	.sectionflags	@""
	.align	4
.nv.constant0._ZN3cub18CUB_300001_SM_10006detail9transform16transform_kernelINS2_10policy_hubILb1EN4cuda3std3__45tupleIJN6thrust24THRUST_300001_SM_1000_NS7pointerIiNSA_8cuda_cub3tagENSA_11use_defaultESE_EEEEEE10policy1000EiNS7_10__identityENSA_6detail15normal_iteratorINSA_10device_ptrIxEEEEJPiEEEvT0_iT1_T2_DpNS2_10kernel_argIT3_EE:
	.zero		936


//--------------------- .nv.constant0._ZN3cub18CUB_300001_SM_10006detail8for_each13static_kernelINS2_12policy_hub_t12policy_500_tElN6thrust24THRUST_300001_SM_1000_NS8cuda_cub20__uninitialized_copy7functorINS7_6detail15normal_iteratorINS7_10device_ptrIxEEEENS7_7pointerIxNS8_3tagENS7_11use_defaultESI_EEEEEEvT0_T1_ --------------------------
	.section	.nv.constant0._ZN3cub18CUB_300001_SM_10006detail8for_each13static_kernelINS2_12policy_hub_t12policy_500_tElN6thrust24THRUST_300001_SM_1000_NS8cuda_cub20__uninitialized_copy7functorINS7_6detail15normal_iteratorINS7_10device_ptrIxEEEENS7_7pointerIxNS8_3tagENS7_11use_defaultESI_EEEEEEvT0_T1_,"a",@progbits
	.sectionflags	@""
	.align	4
.nv.constant0._ZN3cub18CUB_300001_SM_10006detail8for_each13static_kernelINS2_12policy_hub_t12policy_500_tElN6thrust24THRUST_300001_SM_1000_NS8cuda_cub20__uninitialized_copy7functorINS7_6detail15normal_iteratorINS7_10device_ptrIxEEEENS7_7pointerIxNS8_3tagENS7_11use_defaultESI_EEEEEEvT0_T1_:
	.zero		920


//--------------------- .nv.constant0._ZN3cub18CUB_300001_SM_10006detail8for_each13static_kernelINS2_12policy_hub_t12policy_500_tEmN6thrust24THRUST_300001_SM_1000_NS8cuda_cub20__uninitialized_fill7functorINS7_10device_ptrIiEEiEEEEvT0_T1_ --------------------------
	.section	.nv.constant0._ZN3cub18CUB_300001_SM_10006detail8for_each13static_kernelINS2_12policy_hub_t12policy_500_tEmN6thrust24THRUST_300001_SM_1000_NS8cuda_cub20__uninitialized_fill7functorINS7_10device_ptrIiEEiEEEEvT0_T1_,"a",@progbits
	.sectionflags	@""
	.align	4
.nv.constant0._ZN3cub18CUB_300001_SM_10006detail8for_each13static_kernelINS2_12policy_hub_t12policy_500_tEmN6thrust24THRUST_300001_SM_1000_NS8cuda_cub20__uninitialized_fill7functorINS7_10device_ptrIiEEiEEEEvT0_T1_:
	.zero		920


//--------------------- .nv.constant0._ZN3cub18CUB_300001_SM_10006detail8for_each13static_kernelINS2_12policy_hub_t12policy_500_tEmN6thrust24THRUST_300001_SM_1000_NS8cuda_cub20__uninitialized_fill7functorINS7_10device_ptrIxEExEEEEvT0_T1_ --------------------------
	.section	.nv.constant0._ZN3cub18CUB_300001_SM_10006detail8for_each13static_kernelINS2_12policy_hub_t12policy_500_tEmN6thrust24THRUST_300001_SM_1000_NS8cuda_cub20__uninitialized_fill7functorINS7_10device_ptrIxEExEEEEvT0_T1_,"a",@progbits
	.sectionflags	@""
	.align	4
.nv.constant0._ZN3cub18CUB_300001_SM_10006detail8for_each13static_kernelINS2_12policy_hub_t12policy_500_tEmN6thrust24THRUST_300001_SM_1000_NS8cuda_cub20__uninitialized_fill7functorINS7_10device_ptrIxEExEEEEvT0_T1_:
	.zero		920


//--------------------- .nv.constant0._ZN3cub18CUB_300001_SM_10006detail11EmptyKernelIvEEvv --------------------------
	.section	.nv.constant0._ZN3cub18CUB_300001_SM_10006detail11EmptyKernelIvEEvv,"a",@progbits
	.sectionflags	@""
	.align	4
.nv.constant0._ZN3cub18CUB_300001_SM_10006detail11EmptyKernelIvEEvv:
	.zero		896


//--------------------- .nv.constant0._Z9play_gamePxS_S_PiS_S_ii --------------------------
	.section	.nv.constant0._Z9play_gamePxS_S_PiS_S_ii,"a",@progbits
	.sectionflags	@""
	.align	4
.nv.constant0._Z9play_gamePxS_S_PiS_S_ii:
	.zero		952


//--------------------- .nv.constant0._Z9play_fastPiPxS0_S0_i --------------------------
	.section	.nv.constant0._Z9play_fastPiPxS0_S0_i,"a",@progbits
	.sectionflags	@""
	.align	4
.nv.constant0._Z9play_fastPiPxS0_S0_i:
	.zero		932


//--------------------- .nv.constant0._Z21copy_health_and_scorePiPxS0_S0_i --------------------------
	.section	.nv.constant0._Z21copy_health_and_scorePiPxS0_S0_i,"a",@progbits
	.sectionflags	@""
	.align	4
.nv.constant0._Z21copy_health_and_scorePiPxS0_S0_i:
	.zero		932


//--------------------- .nv.constant0._Z13reduce_healthPxPiS_S0_i --------------------------
	.section	.nv.constant0._Z13reduce_healthPxPiS_S0_i,"a",@progbits
	.sectionflags	@""
	.align	4
.nv.constant0._Z13reduce_healthPxPiS_S0_i:
	.zero		932


//--------------------- SYMBOLS --------------------------

	.type		.nv.reservedSmem.offset0,@object
	.size		.nv.reservedSmem.offset0,0x4
